//
// Generated by NVIDIA NVVM Compiler
//
// Compiler Build ID: CL-36424714
// Cuda compilation tools, release 13.0, V13.0.88
// Based on NVVM 20.0.0
//

.version 9.0
.target sm_100
.address_size 64

	// .globl	_Z25compute_congestion_kernelP8Particlei
.const .align 4 .f32 d_ALPHA;
.const .align 4 .f32 d_BETA;
.const .align 4 .f32 d_R;
.const .align 4 .f32 d_PI_DIV_180;

.visible .entry _Z25compute_congestion_kernelP8Particlei(
	.param .u64 .ptr .align 1 _Z25compute_congestion_kernelP8Particlei_param_0,
	.param .u32 _Z25compute_congestion_kernelP8Particlei_param_1
)
{
	.reg .pred 	%p<32>;
	.reg .b32 	%r<40>;
	.reg .b32 	%f<202>;
	.reg .b64 	%rd<21>;

	ld.param.u64 	%rd2, [_Z25compute_congestion_kernelP8Particlei_param_0];
	ld.param.u32 	%r15, [_Z25compute_congestion_kernelP8Particlei_param_1];
	mov.u32 	%r16, %ctaid.x;
	mov.u32 	%r17, %ntid.x;
	mul.lo.s32 	%r1, %r16, %r17;
	mov.u32 	%r2, %tid.x;
	add.s32 	%r3, %r1, %r2;
	setp.ge.s32 	%p1, %r3, %r15;
	@%p1 bra 	$L__BB0_14;
	cvta.to.global.u64 	%rd3, %rd2;
	mul.wide.s32 	%rd4, %r3, 48;
	add.s64 	%rd5, %rd3, %rd4;
	add.s64 	%rd1, %rd5, 32;
	ld.global.f32 	%f19, [%rd5+32];
	ld.global.f32 	%f20, [%rd5+36];
	ld.global.u32 	%r4, [%rd5+40];
	ld.const.f32 	%f1, [d_PI_DIV_180];
	mul.f32 	%f2, %f19, %f1;
	mul.f32 	%f3, %f20, %f1;
	cos.approx.f32 	%f4, %f2;
	max.s32 	%r5, %r3, 10000;
	add.s32 	%r39, %r5, -10000;
	add.s32 	%r18, %r3, 10000;
	setp.lt.s32 	%p2, %r18, %r15;
	add.s32 	%r19, %r3, 10001;
	selp.b32 	%r7, %r19, %r15, %p2;
	setp.ge.s32 	%p3, %r39, %r7;
	mov.f32 	%f199, 0f00000000;
	@%p3 bra 	$L__BB0_13;
	ld.const.f32 	%f5, [d_R];
	ld.const.f32 	%f6, [d_ALPHA];
	ld.const.f32 	%f7, [d_BETA];
	sub.s32 	%r20, %r7, %r5;
	and.b32  	%r21, %r20, 1;
	setp.eq.b32 	%p4, %r21, 1;
	not.pred 	%p5, %p4;
	mov.f32 	%f199, 0f00000000;
	@%p5 bra 	$L__BB0_6;
	setp.eq.s32 	%p6, %r3, %r39;
	mov.f32 	%f199, 0f00000000;
	@%p6 bra 	$L__BB0_5;
	mul.wide.u32 	%rd9, %r39, 48;
	add.s64 	%rd10, %rd2, %rd9;
	add.s64 	%rd6, %rd10, 32;
	// begin inline asm
	ld.global.nc.f32 %f24, [%rd6];
	// end inline asm
	add.s64 	%rd7, %rd10, 36;
	// begin inline asm
	ld.global.nc.f32 %f25, [%rd7];
	// end inline asm
	add.s64 	%rd8, %rd10, 40;
	// begin inline asm
	ld.global.nc.s32 %r22, [%rd8];
	// end inline asm
	sub.s32 	%r23, %r4, %r22;
	abs.s32 	%r24, %r23;
	cvt.rn.f32.s32 	%f26, %r24;
	mul.f32 	%f27, %f24, %f1;
	mul.f32 	%f28, %f25, %f1;
	sub.f32 	%f29, %f27, %f2;
	sub.f32 	%f30, %f28, %f3;
	mul.f32 	%f31, %f29, 0f3F000000;
	sin.approx.f32 	%f32, %f31;
	mul.f32 	%f33, %f30, 0f3F000000;
	sin.approx.f32 	%f34, %f33;
	cos.approx.f32 	%f35, %f27;
	mul.f32 	%f36, %f4, %f35;
	mul.f32 	%f37, %f34, %f36;
	mul.f32 	%f38, %f34, %f37;
	fma.rn.f32 	%f39, %f32, %f32, %f38;
	setp.lt.f32 	%p7, %f39, 0f00000000;
	selp.f32 	%f40, 0f00000000, %f39, %p7;
	setp.gt.f32 	%p8, %f40, 0f3F800000;
	selp.f32 	%f41, 0f3F800000, %f40, %p8;
	sqrt.rn.f32 	%f42, %f41;
	mov.f32 	%f43, 0f3F800000;
	sub.f32 	%f44, %f43, %f41;
	sqrt.rn.f32 	%f45, %f44;
	abs.f32 	%f46, %f45;
	abs.f32 	%f47, %f42;
	setp.gt.f32 	%p9, %f47, %f46;
	selp.f32 	%f48, %f47, %f46, %p9;
	selp.f32 	%f49, %f46, %f47, %p9;
	div.rn.f32 	%f50, %f49, %f48;
	mul.f32 	%f51, %f50, %f50;
	fma.rn.f32 	%f52, %f51, 0f3B33710B, 0fBC807748;
	fma.rn.f32 	%f53, %f52, %f51, 0f3D2CDAB2;
	fma.rn.f32 	%f54, %f53, %f51, 0fBD992D10;
	fma.rn.f32 	%f55, %f54, %f51, 0f3DD9EA6C;
	fma.rn.f32 	%f56, %f55, %f51, 0fBE117CB1;
	fma.rn.f32 	%f57, %f56, %f51, 0f3E4CBCE0;
	fma.rn.f32 	%f58, %f57, %f51, 0fBEAAAA7D;
	mul.f32 	%f59, %f51, %f58;
	fma.rn.f32 	%f60, %f59, %f50, %f50;
	neg.f32 	%f61, %f60;
	fma.rn.f32 	%f62, 0f3F6EE581, 0f3FD774EB, %f61;
	selp.f32 	%f63, %f62, %f60, %p9;
	selp.f32 	%f64, 0f3F6EE581, 0f3FEEE581, %p9;
	selp.f32 	%f65, %f60, %f61, %p9;
	mov.b32 	%r25, %f45;
	fma.rn.f32 	%f66, %f64, 0f3FD774EB, %f65;
	setp.lt.s32 	%p10, %r25, 0;
	selp.f32 	%f67, %f66, %f63, %p10;
	add.f32 	%f68, %f47, %f46;
	setp.eq.f32 	%p11, %f48, 0f00000000;
	selp.f32 	%f69, 0f40490FDB, 0f00000000, %p10;
	setp.eq.f32 	%p12, %f46, %f47;
	selp.f32 	%f70, 0f4016CBE4, 0f3F490FDB, %p10;
	selp.f32 	%f71, %f70, %f67, %p12;
	selp.f32 	%f72, %f69, %f71, %p11;
	abs.f32 	%f73, %f68;
	setp.nan.f32 	%p13, %f73, %f73;
	copysign.f32 	%f74, %f42, %f72;
	selp.f32 	%f75, %f68, %f74, %p13;
	add.f32 	%f76, %f75, %f75;
	mul.f32 	%f77, %f5, %f76;
	fma.rn.f32 	%f78, %f6, %f77, 0f3F800000;
	fma.rn.f32 	%f79, %f7, %f26, %f78;
	rcp.rn.f32 	%f80, %f79;
	add.f32 	%f199, %f80, 0f00000000;
$L__BB0_5:
	add.s32 	%r39, %r5, -9999;
$L__BB0_6:
	add.s32 	%r26, %r7, 9999;
	setp.eq.s32 	%p14, %r26, %r5;
	@%p14 bra 	$L__BB0_13;
	sub.s32 	%r27, %r39, %r1;
	sub.s32 	%r38, %r27, %r2;
$L__BB0_8:
	setp.eq.s32 	%p15, %r38, 0;
	@%p15 bra 	$L__BB0_10;
	mul.wide.s32 	%rd14, %r39, 48;
	add.s64 	%rd15, %rd2, %rd14;
	add.s64 	%rd11, %rd15, 32;
	// begin inline asm
	ld.global.nc.f32 %f81, [%rd11];
	// end inline asm
	add.s64 	%rd12, %rd15, 36;
	// begin inline asm
	ld.global.nc.f32 %f82, [%rd12];
	// end inline asm
	add.s64 	%rd13, %rd15, 40;
	// begin inline asm
	ld.global.nc.s32 %r28, [%rd13];
	// end inline asm
	sub.s32 	%r29, %r4, %r28;
	abs.s32 	%r30, %r29;
	cvt.rn.f32.s32 	%f83, %r30;
	mul.f32 	%f84, %f81, %f1;
	mul.f32 	%f85, %f82, %f1;
	sub.f32 	%f86, %f84, %f2;
	sub.f32 	%f87, %f85, %f3;
	mul.f32 	%f88, %f86, 0f3F000000;
	sin.approx.f32 	%f89, %f88;
	mul.f32 	%f90, %f87, 0f3F000000;
	sin.approx.f32 	%f91, %f90;
	cos.approx.f32 	%f92, %f84;
	mul.f32 	%f93, %f4, %f92;
	mul.f32 	%f94, %f91, %f93;
	mul.f32 	%f95, %f91, %f94;
	fma.rn.f32 	%f96, %f89, %f89, %f95;
	setp.lt.f32 	%p16, %f96, 0f00000000;
	selp.f32 	%f97, 0f00000000, %f96, %p16;
	setp.gt.f32 	%p17, %f97, 0f3F800000;
	selp.f32 	%f98, 0f3F800000, %f97, %p17;
	sqrt.rn.f32 	%f99, %f98;
	mov.f32 	%f100, 0f3F800000;
	sub.f32 	%f101, %f100, %f98;
	sqrt.rn.f32 	%f102, %f101;
	abs.f32 	%f103, %f102;
	abs.f32 	%f104, %f99;
	setp.gt.f32 	%p18, %f104, %f103;
	selp.f32 	%f105, %f104, %f103, %p18;
	selp.f32 	%f106, %f103, %f104, %p18;
	div.rn.f32 	%f107, %f106, %f105;
	mul.f32 	%f108, %f107, %f107;
	fma.rn.f32 	%f109, %f108, 0f3B33710B, 0fBC807748;
	fma.rn.f32 	%f110, %f109, %f108, 0f3D2CDAB2;
	fma.rn.f32 	%f111, %f110, %f108, 0fBD992D10;
	fma.rn.f32 	%f112, %f111, %f108, 0f3DD9EA6C;
	fma.rn.f32 	%f113, %f112, %f108, 0fBE117CB1;
	fma.rn.f32 	%f114, %f113, %f108, 0f3E4CBCE0;
	fma.rn.f32 	%f115, %f114, %f108, 0fBEAAAA7D;
	mul.f32 	%f116, %f108, %f115;
	fma.rn.f32 	%f117, %f116, %f107, %f107;
	neg.f32 	%f118, %f117;
	fma.rn.f32 	%f119, 0f3F6EE581, 0f3FD774EB, %f118;
	selp.f32 	%f120, %f119, %f117, %p18;
	selp.f32 	%f121, 0f3F6EE581, 0f3FEEE581, %p18;
	selp.f32 	%f122, %f117, %f118, %p18;
	mov.b32 	%r31, %f102;
	fma.rn.f32 	%f123, %f121, 0f3FD774EB, %f122;
	setp.lt.s32 	%p19, %r31, 0;
	selp.f32 	%f124, %f123, %f120, %p19;
	add.f32 	%f125, %f104, %f103;
	setp.eq.f32 	%p20, %f105, 0f00000000;
	selp.f32 	%f126, 0f40490FDB, 0f00000000, %p19;
	setp.eq.f32 	%p21, %f103, %f104;
	selp.f32 	%f127, 0f4016CBE4, 0f3F490FDB, %p19;
	selp.f32 	%f128, %f127, %f124, %p21;
	selp.f32 	%f129, %f126, %f128, %p20;
	abs.f32 	%f130, %f125;
	setp.nan.f32 	%p22, %f130, %f130;
	copysign.f32 	%f131, %f99, %f129;
	selp.f32 	%f132, %f125, %f131, %p22;
	add.f32 	%f133, %f132, %f132;
	mul.f32 	%f134, %f5, %f133;
	fma.rn.f32 	%f135, %f6, %f134, 0f3F800000;
	fma.rn.f32 	%f136, %f7, %f83, %f135;
	rcp.rn.f32 	%f137, %f136;
	add.f32 	%f199, %f199, %f137;
$L__BB0_10:
	add.s32 	%r32, %r39, 1;
	setp.eq.s32 	%p23, %r3, %r32;
	@%p23 bra 	$L__BB0_12;
	mul.wide.s32 	%rd19, %r39, 48;
	add.s64 	%rd20, %rd2, %rd19;
	add.s64 	%rd16, %rd20, 80;
	// begin inline asm
	ld.global.nc.f32 %f138, [%rd16];
	// end inline asm
	add.s64 	%rd17, %rd20, 84;
	// begin inline asm
	ld.global.nc.f32 %f139, [%rd17];
	// end inline asm
	add.s64 	%rd18, %rd20, 88;
	// begin inline asm
	ld.global.nc.s32 %r33, [%rd18];
	// end inline asm
	sub.s32 	%r34, %r4, %r33;
	abs.s32 	%r35, %r34;
	cvt.rn.f32.s32 	%f140, %r35;
	mul.f32 	%f141, %f138, %f1;
	mul.f32 	%f142, %f139, %f1;
	sub.f32 	%f143, %f141, %f2;
	sub.f32 	%f144, %f142, %f3;
	mul.f32 	%f145, %f143, 0f3F000000;
	sin.approx.f32 	%f146, %f145;
	mul.f32 	%f147, %f144, 0f3F000000;
	sin.approx.f32 	%f148, %f147;
	cos.approx.f32 	%f149, %f141;
	mul.f32 	%f150, %f4, %f149;
	mul.f32 	%f151, %f148, %f150;
	mul.f32 	%f152, %f148, %f151;
	fma.rn.f32 	%f153, %f146, %f146, %f152;
	setp.lt.f32 	%p24, %f153, 0f00000000;
	selp.f32 	%f154, 0f00000000, %f153, %p24;
	setp.gt.f32 	%p25, %f154, 0f3F800000;
	selp.f32 	%f155, 0f3F800000, %f154, %p25;
	sqrt.rn.f32 	%f156, %f155;
	mov.f32 	%f157, 0f3F800000;
	sub.f32 	%f158, %f157, %f155;
	sqrt.rn.f32 	%f159, %f158;
	abs.f32 	%f160, %f159;
	abs.f32 	%f161, %f156;
	setp.gt.f32 	%p26, %f161, %f160;
	selp.f32 	%f162, %f161, %f160, %p26;
	selp.f32 	%f163, %f160, %f161, %p26;
	div.rn.f32 	%f164, %f163, %f162;
	mul.f32 	%f165, %f164, %f164;
	fma.rn.f32 	%f166, %f165, 0f3B33710B, 0fBC807748;
	fma.rn.f32 	%f167, %f166, %f165, 0f3D2CDAB2;
	fma.rn.f32 	%f168, %f167, %f165, 0fBD992D10;
	fma.rn.f32 	%f169, %f168, %f165, 0f3DD9EA6C;
	fma.rn.f32 	%f170, %f169, %f165, 0fBE117CB1;
	fma.rn.f32 	%f171, %f170, %f165, 0f3E4CBCE0;
	fma.rn.f32 	%f172, %f171, %f165, 0fBEAAAA7D;
	mul.f32 	%f173, %f165, %f172;
	fma.rn.f32 	%f174, %f173, %f164, %f164;
	neg.f32 	%f175, %f174;
	fma.rn.f32 	%f176, 0f3F6EE581, 0f3FD774EB, %f175;
	selp.f32 	%f177, %f176, %f174, %p26;
	selp.f32 	%f178, 0f3F6EE581, 0f3FEEE581, %p26;
	selp.f32 	%f179, %f174, %f175, %p26;
	mov.b32 	%r36, %f159;
	fma.rn.f32 	%f180, %f178, 0f3FD774EB, %f179;
	setp.lt.s32 	%p27, %r36, 0;
	selp.f32 	%f181, %f180, %f177, %p27;
	add.f32 	%f182, %f161, %f160;
	setp.eq.f32 	%p28, %f162, 0f00000000;
	selp.f32 	%f183, 0f40490FDB, 0f00000000, %p27;
	setp.eq.f32 	%p29, %f160, %f161;
	selp.f32 	%f184, 0f4016CBE4, 0f3F490FDB, %p27;
	selp.f32 	%f185, %f184, %f181, %p29;
	selp.f32 	%f186, %f183, %f185, %p28;
	abs.f32 	%f187, %f182;
	setp.nan.f32 	%p30, %f187, %f187;
	copysign.f32 	%f188, %f156, %f186;
	selp.f32 	%f189, %f182, %f188, %p30;
	add.f32 	%f190, %f189, %f189;
	mul.f32 	%f191, %f5, %f190;
	fma.rn.f32 	%f192, %f6, %f191, 0f3F800000;
	fma.rn.f32 	%f193, %f7, %f140, %f192;
	rcp.rn.f32 	%f194, %f193;
	add.f32 	%f199, %f199, %f194;
$L__BB0_12:
	add.s32 	%r39, %r39, 2;
	add.s32 	%r38, %r38, 2;
	setp.ne.s32 	%p31, %r39, %r7;
	@%p31 bra 	$L__BB0_8;
$L__BB0_13:
	st.global.f32 	[%rd1+12], %f199;
$L__BB0_14:
	ret;

}


// ===== COMPILED SASS (sm_100) =====

	.target	sm_100

	.elftype	@"ET_EXEC"


//--------------------- .note.nv.tkinfo           --------------------------
	.section	.note.nv.tkinfo,"",@"SHT_NOTE"
	.sectionflags	@"SHF_NOTE_NV_TKINFO"
	.tkinfo
        /*0018*/ 	.word	0x00000002
        /*0030*/ 	.string	""
        /*0030*/ 	.string	"ptxas"
        /*0030*/ 	.string	"Cuda compilation tools, release 13.0, V13.0.88"
        /*0030*/ 	.string	"Build cuda_13.0.r13.0/compiler.36424714_0"
        /*0030*/ 	.string	"-arch sm_100 -m 64 "



//--------------------- .note.nv.cuinfo           --------------------------
	.section	.note.nv.cuinfo,"",@"SHT_NOTE"
	.sectionflags	@"SHF_NOTE_NV_CUINFO"
        /*0018*/ 	.short	0x0002
        /*001a*/ 	.short	0x0064
        /*001c*/ 	.short	0x0082
	.zero		2


//--------------------- .nv.info                  --------------------------
	.section	.nv.info,"",@"SHT_CUDA_INFO"
	.align	4


	//----- nvinfo : EIATTR_REGCOUNT
	.align		4
        /*0000*/ 	.byte	0x04, 0x2f
        /*0002*/ 	.short	(.L_5 - .L_4)
	.align		4
.L_4:
        /*0004*/ 	.word	index@(_Z25compute_congestion_kernelP8Particlei)
        /*0008*/ 	.word	0x0000001f


	//----- nvinfo : EIATTR_FRAME_SIZE
	.align		4
.L_5:
        /*000c*/ 	.byte	0x04, 0x11
        /*000e*/ 	.short	(.L_7 - .L_6)
	.align		4
.L_6:
        /*0010*/ 	.word	index@($__internal_2_$__cuda_sm3x_div_rn_noftz_f32_slowpath)
        /*0014*/ 	.word	0x00000000


	//----- nvinfo : EIATTR_FRAME_SIZE
	.align		4
.L_7:
        /*0018*/ 	.byte	0x04, 0x11
        /*001a*/ 	.short	(.L_9 - .L_8)
	.align		4
.L_8:
        /*001c*/ 	.word	index@($__internal_1_$__cuda_sm20_sqrt_rn_f32_slowpath)
        /*0020*/ 	.word	0x00000000


	//----- nvinfo : EIATTR_FRAME_SIZE
	.align		4
.L_9:
        /*0024*/ 	.byte	0x04, 0x11
        /*0026*/ 	.short	(.L_11 - .L_10)
	.align		4
.L_10:
        /*0028*/ 	.word	index@($__internal_0_$__cuda_sm20_rcp_rn_f32_slowpath)
        /*002c*/ 	.word	0x00000000


	//----- nvinfo : EIATTR_FRAME_SIZE
	.align		4
.L_11:
        /*0030*/ 	.byte	0x04, 0x11
        /*0032*/ 	.short	(.L_13 - .L_12)
	.align		4
.L_12:
        /*0034*/ 	.word	index@(_Z25compute_congestion_kernelP8Particlei)
        /*0038*/ 	.word	0x00000000


	//----- nvinfo : EIATTR_MIN_STACK_SIZE
	.align		4
.L_13:
        /*003c*/ 	.byte	0x04, 0x12
        /*003e*/ 	.short	(.L_15 - .L_14)
	.align		4
.L_14:
        /*0040*/ 	.word	index@(_Z25compute_congestion_kernelP8Particlei)
        /*0044*/ 	.word	0x00000000
.L_15:


//--------------------- .nv.compat                --------------------------
	.section	.nv.compat,"",@"SHT_CUDA_COMPAT_INFO"
	.align	4
        /*0000*/ 	.byte	0x02, 0x09, 0x00, 0x00, 0x02, 0x02, 0x01, 0x00, 0x02, 0x05, 0x05, 0x00, 0x03, 0x07, 0x01, 0x01
        /*0010*/ 	.byte	0x02, 0x03, 0x00, 0x00, 0x02, 0x06, 0x01, 0x00, 0x04, 0x0b, 0x08, 0x00, 0x01, 0x00, 0x00, 0x00
        /*0020*/ 	.byte	0x00, 0x00, 0x00, 0x00


//--------------------- .nv.info._Z25compute_congestion_kernelP8Particlei --------------------------
	.section	.nv.info._Z25compute_congestion_kernelP8Particlei,"",@"SHT_CUDA_INFO"
	.sectionflags	@""
	.align	4


	//----- nvinfo : EIATTR_CUDA_API_VERSION
	.align		4
        /*0000*/ 	.byte	0x04, 0x37
        /*0002*/ 	.short	(.L_17 - .L_16)
.L_16:
        /*0004*/ 	.word	0x00000082


	//----- nvinfo : EIATTR_KPARAM_INFO
	.align		4
.L_17:
        /*0008*/ 	.byte	0x04, 0x17
        /*000a*/ 	.short	(.L_19 - .L_18)
.L_18:
        /*000c*/ 	.word	0x00000000
        /*0010*/ 	.short	0x0001
        /*0012*/ 	.short	0x0008
        /*0014*/ 	.byte	0x00, 0xf0, 0x11, 0x00


	//----- nvinfo : EIATTR_KPARAM_INFO
	.align		4
.L_19:
        /*0018*/ 	.byte	0x04, 0x17
        /*001a*/ 	.short	(.L_21 - .L_20)
.L_20:
        /*001c*/ 	.word	0x00000000
        /*0020*/ 	.short	0x0000
        /*0022*/ 	.short	0x0000
        /*0024*/ 	.byte	0x00, 0xf5, 0x21, 0x00


	//----- nvinfo : EIATTR_SPARSE_MMA_MASK
	.align		4
.L_21:
        /*0028*/ 	.byte	0x03, 0x50
        /*002a*/ 	.short	0x0000


	//----- nvinfo : EIATTR_MAXREG_COUNT
	.align		4
        /*002c*/ 	.byte	0x03, 0x1b
        /*002e*/ 	.short	0x00ff


	//----- nvinfo : EIATTR_MERCURY_ISA_VERSION
	.align		4
        /*0030*/ 	.byte	0x03, 0x5f
        /*0032*/ 	.short	0x0101


	//----- nvinfo : EIATTR_VRC_CTA_INIT_COUNT
	.align		4
        /*0034*/ 	.byte	0x02, 0x4a
	.zero		1
	.zero		1


	//----- nvinfo : EIATTR_EXIT_INSTR_OFFSETS
	.align		4
        /*0038*/ 	.byte	0x04, 0x1c
        /*003a*/ 	.short	(.L_23 - .L_22)


	//   ....[0]....
.L_22:
        /*003c*/ 	.word	0x00000080


	//   ....[1]....
        /*0040*/ 	.word	0x00001a60


	//----- nvinfo : EIATTR_CRS_STACK_SIZE
	.align		4
.L_23:
        /*0044*/ 	.byte	0x04, 0x1e
        /*0046*/ 	.short	(.L_25 - .L_24)
.L_24:
        /*0048*/ 	.word	0x00000000


	//----- nvinfo : EIATTR_CBANK_PARAM_SIZE
	.align		4
.L_25:
        /*004c*/ 	.byte	0x03, 0x19
        /*004e*/ 	.short	0x000c


	//----- nvinfo : EIATTR_PARAM_CBANK
	.align		4
        /*0050*/ 	.byte	0x04, 0x0a
        /*0052*/ 	.short	(.L_27 - .L_26)
	.align		4
.L_26:
        /*0054*/ 	.word	index@(.nv.constant0._Z25compute_congestion_kernelP8Particlei)
        /*0058*/ 	.short	0x0380
        /*005a*/ 	.short	0x000c


	//----- nvinfo : EIATTR_SW_WAR
	.align		4
.L_27:
        /*005c*/ 	.byte	0x04, 0x36
        /*005e*/ 	.short	(.L_29 - .L_28)
.L_28:
        /*0060*/ 	.word	0x00000008
.L_29:


//--------------------- .nv.callgraph             --------------------------
	.section	.nv.callgraph,"",@"SHT_CUDA_CALLGRAPH"
	.align	4
	.sectionentsize	8
	.align		4
        /*0000*/ 	.word	0x00000000
	.align		4
        /*0004*/ 	.word	0xffffffff
	.align		4
        /*0008*/ 	.word	0x00000000
	.align		4
        /*000c*/ 	.word	0xfffffffe
	.align		4
        /*0010*/ 	.word	0x00000000
	.align		4
        /*0014*/ 	.word	0xfffffffd
	.align		4
        /*0018*/ 	.word	0x00000000
	.align		4
        /*001c*/ 	.word	0xfffffffc


//--------------------- .nv.constant3             --------------------------
	.section	.nv.constant3,"a",@progbits
	.align	4
.nv.constant3:
	.type		d_ALPHA,@object
	.size		d_ALPHA,(d_BETA - d_ALPHA)
d_ALPHA:
	.zero		4
	.type		d_BETA,@object
	.size		d_BETA,(d_R - d_BETA)
d_BETA:
	.zero		4
	.type		d_R,@object
	.size		d_R,(d_PI_DIV_180 - d_R)
d_R:
	.zero		4
	.type		d_PI_DIV_180,@object
	.size		d_PI_DIV_180,(.L_3 - d_PI_DIV_180)
d_PI_DIV_180:
	.zero		4
.L_3:


//--------------------- .text._Z25compute_congestion_kernelP8Particlei --------------------------
	.section	.text._Z25compute_congestion_kernelP8Particlei,"ax",@progbits
	.align	128
        .global         _Z25compute_congestion_kernelP8Particlei
        .type           _Z25compute_congestion_kernelP8Particlei,@function
        .size           _Z25compute_congestion_kernelP8Particlei,(.L_x_63 - _Z25compute_congestion_kernelP8Particlei)
        .other          _Z25compute_congestion_kernelP8Particlei,@"STO_CUDA_ENTRY STV_DEFAULT"
_Z25compute_congestion_kernelP8Particlei:
.text._Z25compute_congestion_kernelP8Particlei:
[----:B------:R-:W-:Y:S01]  /*0000*/  LDC R1, c[0x0][0x37c] ;  /* 0x0000df00ff017b82 */ /* 0x000fe20000000800 */
[----:B------:R-:W0:Y:S07]  /*0010*/  S2R R25, SR_TID.X ;  /* 0x0000000000197919 */ /* 0x000e2e0000002100 */
[----:B------:R-:W1:Y:S01]  /*0020*/  S2UR UR4, SR_CTAID.X ;  /* 0x00000000000479c3 */ /* 0x000e620000002500 */
[----:B------:R-:W1:Y:S07]  /*0030*/  LDCU UR5, c[0x0][0x360] ;  /* 0x00006c00ff0577ac */ /* 0x000e6e0008000800 */
[----:B------:R-:W2:Y:S01]  /*0040*/  LDC R10, c[0x0][0x388] ;  /* 0x0000e200ff0a7b82 */ /* 0x000ea20000000800 */
[----:B-1----:R-:W-:-:S06]  /*0050*/  UIMAD UR4, UR4, UR5, URZ ;  /* 0x00000005040472a4 */ /* 0x002fcc000f8e02ff */
[----:B0-----:R-:W-:-:S04]  /*0060*/  IADD3 R9, PT, PT, R25, UR4, RZ ;  /* 0x0000000419097c10 */ /* 0x001fc8000fffe0ff */
[----:B--2---:R-:W-:-:S13]  /*0070*/  ISETP.GE.AND P0, PT, R9, R10, PT ;  /* 0x0000000a0900720c */ /* 0x004fda0003f06270 */
[----:B------:R-:W-:Y:S05]  /*0080*/  @P0 EXIT ;  /* 0x000000000000094d */ /* 0x000fea0003800000 */
[C---:B------:R-:W-:Y:S01]  /*0090*/  VIADD R3, R9.reuse, 0x2710 ;  /* 0x0000271009037836 */ /* 0x040fe20000000000 */
[----:B------:R-:W0:Y:S01]  /*00a0*/  LDC.64 R12, c[0x0][0x380] ;  /* 0x0000e000ff0c7b82 */ /* 0x000e220000000a00 */
[----:B------:R-:W-:Y:S01]  /*00b0*/  VIMNMX R15, PT, PT, R9, 0x2710, !PT ;  /* 0x00002710090f7848 */ /* 0x000fe20007fe0100 */
[----:B------:R-:W1:Y:S01]  /*00c0*/  LDCU.64 UR6, c[0x0][0x358] ;  /* 0x00006b00ff0677ac */ /* 0x000e620008000a00 */
[----:B------:R-:W-:Y:S01]  /*00d0*/  BSSY.RECONVERGENT B0, `(.L_x_0) ;  /* 0x0000197000007945 */ /* 0x000fe20003800200 */
[----:B------:R-:W-:Y:S01]  /*00e0*/  ISETP.GE.AND P0, PT, R3, R10, PT ;  /* 0x0000000a0300720c */ /* 0x000fe20003f06270 */
[----:B------:R-:W-:Y:S01]  /*00f0*/  HFMA2 R8, -RZ, RZ, 0, 0 ;  /* 0x00000000ff087431 */ /* 0x000fe200000001ff */
[----:B------:R-:W-:Y:S01]  /*0100*/  IADD3 R4, PT, PT, R15, -0x2710, RZ ;  /* 0xffffd8f00f047810 */ /* 0x000fe20007ffe0ff */
[----:B------:R-:W2:Y:S01]  /*0110*/  LDCU UR8, c[0x3][0xc] ;  /* 0x00c00180ff0877ac */ /* 0x000ea20008000800 */
[----:B------:R-:W3:Y:S09]  /*0120*/  LDCU UR9, c[0x3][0x8] ;  /* 0x00c00100ff0977ac */ /* 0x000ef20008000800 */
[----:B------:R-:W-:-:S05]  /*0130*/  @!P0 VIADD R10, R9, 0x2711 ;  /* 0x00002711090a8836 */ /* 0x000fca0000000000 */
[----:B------:R-:W-:Y:S01]  /*0140*/  ISETP.GE.AND P0, PT, R4, R10, PT ;  /* 0x0000000a0400720c */ /* 0x000fe20003f06270 */
[----:B0-----:R-:W-:-:S12]  /*0150*/  IMAD.WIDE R18, R9, 0x30, R12 ;  /* 0x0000003009127825 */ /* 0x001fd800078e020c */
[----:B-123--:R-:W-:Y:S05]  /*0160*/  @P0 BRA `(.L_x_1) ;  /* 0x0000001800340947 */ /* 0x00efea0003800000 */
[----:B------:R-:W2:Y:S01]  /*0170*/  LDG.E R6, desc[UR6][R18.64+0x20] ;  /* 0x0000200612067981 */ /* 0x000ea2000c1e1900 */
[----:B------:R-:W2:Y:S03]  /*0180*/  LDC R17, c[0x3][0xc] ;  /* 0x00c00300ff117b82 */ /* 0x000ea60000000800 */
[----:B------:R-:W3:Y:S04]  /*0190*/  LDG.E R3, desc[UR6][R18.64+0x24] ;  /* 0x0000240612037981 */ /* 0x000ee8000c1e1900 */
[----:B------:R0:W5:Y:S01]  /*01a0*/  LDG.E R7, desc[UR6][R18.64+0x28] ;  /* 0x0000280612077981 */ /* 0x000162000c1e1900 */
[----:B------:R-:W-:Y:S01]  /*01b0*/  IMAD.IADD R0, R10, 0x1, -R15 ;  /* 0x000000010a007824 */ /* 0x000fe200078e0a0f */
[----:B------:R-:W-:Y:S01]  /*01c0*/  BSSY.RECONVERGENT B1, `(.L_x_2) ;  /* 0x000008a000017945 */ /* 0x000fe20003800200 */
[----:B------:R-:W-:-:S03]  /*01d0*/  MOV R8, RZ ;  /* 0x000000ff00087202 */ /* 0x000fc60000000f00 */
[----:B------:R-:W-:-:S04]  /*01e0*/  LOP3.LUT R0, R0, 0x1, RZ, 0xc0, !PT ;  /* 0x0000000100007812 */ /* 0x000fc800078ec0ff */
[----:B------:R-:W-:Y:S01]  /*01f0*/  ISETP.NE.U32.AND P0, PT, R0, 0x1, PT ;  /* 0x000000010000780c */ /* 0x000fe20003f05070 */
[----:B--2---:R-:W-:-:S04]  /*0200*/  FMUL R6, R6, R17 ;  /* 0x0000001106067220 */ /* 0x004fc80000400000 */
[----:B------:R-:W-:Y:S01]  /*0210*/  FMUL.RZ R5, R6, 0.15915493667125701904 ;  /* 0x3e22f98306057820 */ /* 0x000fe2000040c000 */
[----:B---3--:R-:W-:-:S05]  /*0220*/  FMUL R3, R3, R17 ;  /* 0x0000001103037220 */ /* 0x008fca0000400000 */
[----:B------:R-:W1:Y:S02]  /*0230*/  MUFU.COS R5, R5 ;  /* 0x0000000500057308 */ /* 0x000e640000000000 */
[----:B0-----:R-:W-:Y:S05]  /*0240*/  @P0 BRA `(.L_x_3) ;  /* 0x0000000800040947 */ /* 0x001fea0003800000 */
[----:B------:R-:W-:Y:S01]  /*0250*/  ISETP.NE.AND P0, PT, R9, R4, PT ;  /* 0x000000040900720c */ /* 0x000fe20003f05270 */
[----:B------:R-:W-:Y:S01]  /*0260*/  BSSY.RECONVERGENT B2, `(.L_x_4) ;  /* 0x000007e000027945 */ /* 0x000fe20003800200 */
[----:B------:R-:W-:-:S11]  /*0270*/  IMAD.MOV.U32 R8, RZ, RZ, RZ ;  /* 0x000000ffff087224 */ /* 0x000fd600078e00ff */
[----:B------:R-:W-:Y:S05]  /*0280*/  @!P0 BRA `(.L_x_5) ;  /* 0x0000000400ec8947 */ /* 0x000fea0003800000 */
[----:B------:R-:W-:-:S05]  /*0290*/  IMAD.WIDE.U32 R12, R4, 0x30, R12 ;  /* 0x00000030040c7825 */ /* 0x000fca00078e000c */
[----:B------:R-:W2:Y:S04]  /*02a0*/  LDG.E.CONSTANT R2, desc[UR6][R12.64+0x20] ;  /* 0x000020060c027981 */ /* 0x000ea8000c1e9900 */
[----:B------:R-:W3:Y:S04]  /*02b0*/  LDG.E.CONSTANT R4, desc[UR6][R12.64+0x24] ;  /* 0x000024060c047981 */ /* 0x000ee8000c1e9900 */
[----:B------:R-:W4:Y:S01]  /*02c0*/  LDG.E.CONSTANT R0, desc[UR6][R12.64+0x28] ;  /* 0x000028060c007981 */ /* 0x000f22000c1e9900 */
[----:B------:R-:W-:Y:S01]  /*02d0*/  BSSY.RECONVERGENT B3, `(.L_x_6) ;  /* 0x0000024000037945 */ /* 0x000fe20003800200 */
[-C--:B--2---:R-:W-:Y:S01]  /*02e0*/  FMUL R11, R2, R17.reuse ;  /* 0x00000011020b7220 */ /* 0x084fe20000400000 */
[----:B---3--:R-:W-:-:S03]  /*02f0*/  FFMA R4, R4, R17, -R3 ;  /* 0x0000001104047223 */ /* 0x008fc60000000803 */
[----:B------:R-:W-:Y:S01]  /*0300*/  FMUL.RZ R8, R11, 0.15915493667125701904 ;  /* 0x3e22f9830b087820 */ /* 0x000fe2000040c000 */
[----:B------:R-:W-:Y:S01]  /*0310*/  FADD R11, -R6, R11 ;  /* 0x0000000b060b7221 */ /* 0x000fe20000000100 */
[----:B------:R-:W-:Y:S01]  /*0320*/  FMUL R4, R4, 0.5 ;  /* 0x3f00000004047820 */ /* 0x000fe20000400000 */
[----:B----45:R-:W-:Y:S02]  /*0330*/  IADD3 R0, PT, PT, R7, -R0, RZ ;  /* 0x8000000007007210 */ /* 0x030fe40007ffe0ff */
[----:B------:R-:W-:Y:S01]  /*0340*/  FMUL R11, R11, 0.5 ;  /* 0x3f0000000b0b7820 */ /* 0x000fe20000400000 */
[----:B------:R-:W1:Y:S01]  /*0350*/  MUFU.COS R8, R8 ;  /* 0x0000000800087308 */ /* 0x000e620000000000 */
[----:B------:R-:W-:Y:S01]  /*0360*/  FMUL.RZ R4, R4, 0.15915493667125701904 ;  /* 0x3e22f98304047820 */ /* 0x000fe2000040c000 */
[----:B------:R-:W-:Y:S01]  /*0370*/  IABS R0, R0 ;  /* 0x0000000000007213 */ /* 0x000fe20000000000 */
[----:B------:R-:W-:-:S05]  /*0380*/  FMUL.RZ R14, R11, 0.15915493667125701904 ;  /* 0x3e22f9830b0e7820 */ /* 0x000fca000040c000 */
[----:B------:R-:W0:Y:S08]  /*0390*/  MUFU.SIN R4, R4 ;  /* 0x0000000400047308 */ /* 0x000e300000000400 */
[----:B------:R-:W2:Y:S01]  /*03a0*/  MUFU.SIN R2, R14 ;  /* 0x0000000e00027308 */ /* 0x000ea20000000400 */
[----:B-1----:R-:W-:-:S04]  /*03b0*/  FMUL R11, R5, R8 ;  /* 0x00000008050b7220 */ /* 0x002fc80000400000 */
[----:B0-----:R-:W-:-:S04]  /*03c0*/  FMUL R11, R4, R11 ;  /* 0x0000000b040b7220 */ /* 0x001fc80000400000 */
[----:B------:R-:W-:-:S04]  /*03d0*/  FMUL R11, R4, R11 ;  /* 0x0000000b040b7220 */ /* 0x000fc80000400000 */
[----:B--2---:R-:W-:-:S05]  /*03e0*/  FFMA R11, R2, R2, R11 ;  /* 0x00000002020b7223 */ /* 0x004fca000000000b */
[----:B------:R-:W-:-:S04]  /*03f0*/  FSETP.GEU.AND P0, PT, R11, RZ, PT ;  /* 0x000000ff0b00720b */ /* 0x000fc80003f0e000 */
[----:B------:R-:W-:-:S04]  /*0400*/  FSEL R2, R11, RZ, P0 ;  /* 0x000000ff0b027208 */ /* 0x000fc80000000000 */
[----:B------:R-:W-:-:S04]  /*0410*/  FMNMX.NAN R2, R2, 1, PT ;  /* 0x3f80000002027809 */ /* 0x000fc80003820000 */
[----:B------:R0:W1:Y:S01]  /*0420*/  MUFU.RSQ R11, R2 ;  /* 0x00000002000b7308 */ /* 0x0000620000001400 */
[----:B------:R-:W-:-:S05]  /*0430*/  VIADD R4, R2, 0xf3000000 ;  /* 0xf300000002047836 */ /* 0x000fca0000000000 */
[----:B------:R-:W-:Y:S02]  /*0440*/  ISETP.GT.U32.AND P0, PT, R4, 0x727fffff, PT ;  /* 0x727fffff0400780c */ /* 0x000fe40003f04070 */
[----:B------:R-:W-:-:S04]  /*0450*/  MOV R4, R0 ;  /* 0x0000000000047202 */ /* 0x000fc80000000f00 */
[----:B------:R-:W-:-:S07]  /*0460*/  I2FP.F32.S32 R4, R4 ;  /* 0x0000000400047245 */ /* 0x000fce0000201400 */
[----:B01----:R-:W-:Y:S05]  /*0470*/  @!P0 BRA `(.L_x_7) ;  /* 0x0000000000148947 */ /* 0x003fea0003800000 */
[----:B------:R-:W-:Y:S01]  /*0480*/  IMAD.MOV.U32 R0, RZ, RZ, R2 ;  /* 0x000000ffff007224 */ /* 0x000fe200078e0002 */
[----:B------:R-:W-:-:S07]  /*0490*/  MOV R12, 0x4b0 ;  /* 0x000004b0000c7802 */ /* 0x000fce0000000f00 */
[----:B------:R-:W-:Y:S05]  /*04a0*/  CALL.REL.NOINC `($__internal_1_$__cuda_sm20_sqrt_rn_f32_slowpath) ;  /* 0x0000001800447944 */ /* 0x000fea0003c00000 */
[----:B------:R-:W-:Y:S01]  /*04b0*/  MOV R17, R0 ;  /* 0x0000000000117202 */ /* 0x000fe20000000f00 */
[----:B------:R-:W-:Y:S06]  /*04c0*/  BRA `(.L_x_8) ;  /* 0x0000000000107947 */ /* 0x000fec0003800000 */
.L_x_7:
[----:B------:R-:W-:Y:S01]  /*04d0*/  FMUL.FTZ R17, R2, R11 ;  /* 0x0000000b02117220 */ /* 0x000fe20000410000 */
[----:B------:R-:W-:-:S03]  /*04e0*/  FMUL.FTZ R8, R11, 0.5 ;  /* 0x3f0000000b087820 */ /* 0x000fc60000410000 */
[----:B------:R-:W-:-:S04]  /*04f0*/  FFMA R0, -R17, R17, R2 ;  /* 0x0000001111007223 */ /* 0x000fc80000000102 */
[----:B------:R-:W-:-:S07]  /*0500*/  FFMA R17, R0, R8, R17 ;  /* 0x0000000800117223 */ /* 0x000fce0000000011 */
.L_x_8:
[----:B------:R-:W-:Y:S05]  /*0510*/  BSYNC.RECONVERGENT B3 ;  /* 0x0000000000037941 */ /* 0x000fea0003800200 */
.L_x_6:
[----:B------:R-:W-:Y:S01]  /*0520*/  FADD R11, -R2, 1 ;  /* 0x3f800000020b7421 */ /* 0x000fe20000000100 */
[----:B------:R-:W-:Y:S03]  /*0530*/  BSSY.RECONVERGENT B3, `(.L_x_9) ;  /* 0x000000e000037945 */ /* 0x000fe60003800200 */
[----:B------:R-:W-:Y:S01]  /*0540*/  VIADD R2, R11, 0xf3000000 ;  /* 0xf30000000b027836 */ /* 0x000fe20000000000 */
[----:B------:R0:W1:Y:S04]  /*0550*/  MUFU.RSQ R0, R11 ;  /* 0x0000000b00007308 */ /* 0x0000680000001400 */
[----:B------:R-:W-:-:S13]  /*0560*/  ISETP.GT.U32.AND P0, PT, R2, 0x727fffff, PT ;  /* 0x727fffff0200780c */ /* 0x000fda0003f04070 */
[----:B01----:R-:W-:Y:S05]  /*0570*/  @!P0 BRA `(.L_x_10) ;  /* 0x0000000000148947 */ /* 0x003fea0003800000 */
[----:B------:R-:W-:Y:S02]  /*0580*/  MOV R0, R11 ;  /* 0x0000000b00007202 */ /* 0x000fe40000000f00 */
[----:B------:R-:W-:-:S07]  /*0590*/  MOV R12, 0x5b0 ;  /* 0x000005b0000c7802 */ /* 0x000fce0000000f00 */
[----:B------:R-:W-:Y:S05]  /*05a0*/  CALL.REL.NOINC `($__internal_1_$__cuda_sm20_sqrt_rn_f32_slowpath) ;  /* 0x0000001800047944 */ /* 0x000fea0003c00000 */
[----:B------:R-:W-:Y:S01]  /*05b0*/  IMAD.MOV.U32 R8, RZ, RZ, R0 ;  /* 0x000000ffff087224 */ /* 0x000fe200078e0000 */
[----:B------:R-:W-:Y:S06]  /*05c0*/  BRA `(.L_x_11) ;  /* 0x0000000000107947 */ /* 0x000fec0003800000 */
.L_x_10:
[----:B------:R-:W-:Y:S01]  /*05d0*/  FMUL.FTZ R8, R11, R0 ;  /* 0x000000000b087220 */ /* 0x000fe20000410000 */
[----:B------:R-:W-:-:S03]  /*05e0*/  FMUL.FTZ R0, R0, 0.5 ;  /* 0x3f00000000007820 */ /* 0x000fc60000410000 */
[----:B------:R-:W-:-:S04]  /*05f0*/  FFMA R11, -R8, R8, R11 ;  /* 0x00000008080b7223 */ /* 0x000fc8000000010b */
[----:B------:R-:W-:-:S07]  /*0600*/  FFMA R8, R11, R0, R8 ;  /* 0x000000000b087223 */ /* 0x000fce0000000008 */
.L_x_11:
[----:B------:R-:W-:Y:S05]  /*0610*/  BSYNC.RECONVERGENT B3 ;  /* 0x0000000000037941 */ /* 0x000fea0003800200 */
.L_x_9:
[CC--:B------:R-:W-:Y:S01]  /*0620*/  FSETP.GT.AND P2, PT, |R17|.reuse, |R8|.reuse, PT ;  /* 0x400000081100720b */ /* 0x0c0fe20003f44200 */
[----:B------:R-:W-:Y:S03]  /*0630*/  BSSY.RECONVERGENT B3, `(.L_x_12) ;  /* 0x000000f000037945 */ /* 0x000fe60003800200 */
[----:B------:R-:W-:Y:S02]  /*0640*/  FSEL R2, |R17|, |R8|, P2 ;  /* 0x4000000811027208 */ /* 0x000fe40001000200 */
[----:B------:R-:W-:Y:S02]  /*0650*/  FSEL R0, |R8|, |R17|, P2 ;  /* 0x4000001108007208 */ /* 0x000fe40001000200 */
[----:B------:R-:W0:Y:S08]  /*0660*/  MUFU.RCP R11, R2 ;  /* 0x00000002000b7308 */ /* 0x000e300000001000 */
[----:B------:R-:W1:Y:S01]  /*0670*/  FCHK P0, R0, R2 ;  /* 0x0000000200007302 */ /* 0x000e620000000000 */
[----:B0-----:R-:W-:-:S04]  /*0680*/  FFMA R12, -R2, R11, 1 ;  /* 0x3f800000020c7423 */ /* 0x001fc8000000010b */
[----:B------:R-:W-:-:S04]  /*0690*/  FFMA R11, R11, R12, R11 ;  /* 0x0000000c0b0b7223 */ /* 0x000fc8000000000b */
[----:B------:R-:W-:-:S04]  /*06a0*/  FFMA R12, R0, R11, RZ ;  /* 0x0000000b000c7223 */ /* 0x000fc800000000ff */
[----:B------:R-:W-:-:S04]  /*06b0*/  FFMA R13, -R2, R12, R0 ;  /* 0x0000000c020d7223 */ /* 0x000fc80000000100 */
[----:B------:R-:W-:Y:S01]  /*06c0*/  FFMA R11, R11, R13, R12 ;  /* 0x0000000d0b0b7223 */ /* 0x000fe2000000000c */
[----:B-1----:R-:W-:Y:S06]  /*06d0*/  @!P0 BRA `(.L_x_13) ;  /* 0x0000000000108947 */ /* 0x002fec0003800000 */
[----:B------:R-:W-:Y:S02]  /*06e0*/  MOV R24, R2 ;  /* 0x0000000200187202 */ /* 0x000fe40000000f00 */
[----:B------:R-:W-:-:S07]  /*06f0*/  MOV R12, 0x710 ;  /* 0x00000710000c7802 */ /* 0x000fce0000000f00 */
[----:B------:R-:W-:Y:S05]  /*0700*/  CALL.REL.NOINC `($__internal_2_$__cuda_sm3x_div_rn_noftz_f32_slowpath) ;  /* 0x0000001800047944 */ /* 0x000fea0003c00000 */
[----:B------:R-:W-:-:S07]  /*0710*/  IMAD.MOV.U32 R11, RZ, RZ, R0 ;  /* 0x000000ffff0b7224 */ /* 0x000fce00078e0000 */
.L_x_13:
[----:B------:R-:W-:Y:S05]  /*0720*/  BSYNC.RECONVERGENT B3 ;  /* 0x0000000000037941 */ /* 0x000fea0003800200 */
.L_x_12:
[----:B------:R-:W-:Y:S02]  /*0730*/  HFMA2 R13, -RZ, RZ, 0.89990234375, 10328 ;  /* 0x3b33710bff0d7431 */ /* 0x000fe400000001ff */
[----:B------:R-:W-:Y:S01]  /*0740*/  FMUL R0, R11, R11 ;  /* 0x0000000b0b007220 */ /* 0x000fe20000400000 */
[C---:B------:R-:W-:Y:S01]  /*0750*/  ISETP.GE.AND P0, PT, R8.reuse, RZ, PT ;  /* 0x000000ff0800720c */ /* 0x040fe20003f06270 */
[----:B------:R-:W0:Y:S01]  /*0760*/  LDCU UR5, c[0x3][0x8] ;  /* 0x00c00100ff0577ac */ /* 0x000e220008000800 */
[C---:B------:R-:W-:Y:S01]  /*0770*/  FSETP.NEU.AND P3, PT, |R8|.reuse, |R17|, PT ;  /* 0x400000110800720b */ /* 0x040fe20003f6d200 */
[----:B------:R-:W-:Y:S01]  /*0780*/  FADD R8, |R8|, |R17| ;  /* 0x4000001108087221 */ /* 0x000fe20000000200 */
[----:B------:R-:W-:Y:S01]  /*0790*/  FSETP.NEU.AND P1, PT, R2, RZ, PT ;  /* 0x000000ff0200720b */ /* 0x000fe20003f2d000 */
[----:B------:R-:W-:Y:S01]  /*07a0*/  BSSY.RECONVERGENT B3, `(.L_x_14) ;  /* 0x0000028000037945 */ /* 0x000fe20003800200 */
[----:B------:R-:W-:-:S04]  /*07b0*/  FFMA R13, R0, R13, -0.015681877732276916504 ;  /* 0xbc807748000d7423 */ /* 0x000fc8000000000d */
[----:B------:R-:W-:-:S04]  /*07c0*/  FFMA R13, R0, R13, 0.042200751602649688721 ;  /* 0x3d2cdab2000d7423 */ /* 0x000fc8000000000d */
[----:B------:R-:W-:-:S04]  /*07d0*/  FFMA R13, R0, R13, -0.074792981147766113281 ;  /* 0xbd992d10000d7423 */ /* 0x000fc8000000000d */
[----:B------:R-:W-:-:S04]  /*07e0*/  FFMA R13, R0, R13, 0.10640415549278259277 ;  /* 0x3dd9ea6c000d7423 */ /* 0x000fc8000000000d */
[----:B------:R-:W-:-:S04]  /*07f0*/  FFMA R13, R0, R13, -0.14207722246646881104 ;  /* 0xbe117cb1000d7423 */ /* 0x000fc8000000000d */
[----:B------:R-:W-:-:S04]  /*0800*/  FFMA R13, R0, R13, 0.19993925094604492188 ;  /* 0x3e4cbce0000d7423 */ /* 0x000fc8000000000d */
[----:B------:R-:W-:-:S04]  /*0810*/  FFMA R13, R0, R13, -0.33333197236061096191 ;  /* 0xbeaaaa7d000d7423 */ /* 0x000fc8000000000d */
[----:B------:R-:W-:Y:S01]  /*0820*/  FMUL R0, R0, R13 ;  /* 0x0000000d00007220 */ /* 0x000fe20000400000 */
[----:B------:R-:W-:-:S03]  /*0830*/  IMAD.MOV.U32 R13, RZ, RZ, 0x3f6ee581 ;  /* 0x3f6ee581ff0d7424 */ /* 0x000fc600078e00ff */
[----:B------:R-:W-:Y:S02]  /*0840*/  FFMA R0, R0, R11, R11 ;  /* 0x0000000b00007223 */ /* 0x000fe4000000000b */
[C---:B------:R-:W-:Y:S02]  /*0850*/  FSEL R12, R13.reuse, 1.8663789033889770508, P2 ;  /* 0x3feee5810d0c7808 */ /* 0x040fe40001000000 */
[----:B------:R-:W-:-:S05]  /*0860*/  FFMA R11, R13, 1.6832555532455444336, -R0 ;  /* 0x3fd774eb0d0b7823 */ /* 0x000fca0000000800 */
[-C--:B------:R-:W-:Y:S02]  /*0870*/  FSEL R14, R11, R0.reuse, P2 ;  /* 0x000000000b0e7208 */ /* 0x080fe40001000000 */
[----:B------:R-:W-:Y:S02]  /*0880*/  FSEL R11, R0, -R0, P2 ;  /* 0x80000000000b7208 */ /* 0x000fe40001000000 */
[----:B------:R-:W-:-:S03]  /*0890*/  MOV R0, 0x4016cbe4 ;  /* 0x4016cbe400007802 */ /* 0x000fc60000000f00 */
[----:B------:R-:W-:Y:S01]  /*08a0*/  @!P0 FFMA R14, R12, 1.6832555532455444336, R11 ;  /* 0x3fd774eb0c0e8823 */ /* 0x000fe2000000000b */
[----:B------:R-:W-:Y:S01]  /*08b0*/  @!P3 FSEL R14, R0, 0.78539818525314331055, !P0 ;  /* 0x3f490fdb000eb808 */ /* 0x000fe20004000000 */
[----:B------:R-:W1:Y:S01]  /*08c0*/  LDC.64 R12, c[0x3][RZ] ;  /* 0x00c00000ff0c7b82 */ /* 0x000e620000000a00 */
[----:B------:R-:W-:Y:S02]  /*08d0*/  @!P1 FSEL R14, RZ, 3.1415927410125732422, P0 ;  /* 0x40490fdbff0e9808 */ /* 0x000fe40000000000 */
[----:B------:R-:W-:Y:S02]  /*08e0*/  FSETP.NAN.AND P0, PT, R8, R8, PT ;  /* 0x000000080800720b */ /* 0x000fe40003f08000 */
[----:B------:R-:W-:-:S04]  /*08f0*/  LOP3.LUT R17, R14, 0x80000000, R17, 0xb8, !PT ;  /* 0x800000000e117812 */ /* 0x000fc800078eb811 */
[----:B------:R-:W-:-:S05]  /*0900*/  FSEL R17, R8, R17, P0 ;  /* 0x0000001108117208 */ /* 0x000fca0000000000 */
[----:B------:R-:W-:-:S04]  /*0910*/  FADD R17, R17, R17 ;  /* 0x0000001111117221 */ /* 0x000fc80000000000 */
[----:B0-----:R-:W-:-:S04]  /*0920*/  FMUL R17, R17, UR5 ;  /* 0x0000000511117c20 */ /* 0x001fc80008400000 */
[----:B-1----:R-:W-:-:S04]  /*0930*/  FFMA R17, R17, R12, 1 ;  /* 0x3f80000011117423 */ /* 0x002fc8000000000c */
[----:B------:R-:W-:-:S04]  /*0940*/  FFMA R13, R4, R13, R17 ;  /* 0x0000000d040d7223 */ /* 0x000fc80000000011 */
[----:B------:R-:W-:-:S05]  /*0950*/  VIADD R0, R13, 0x1800000 ;  /* 0x018000000d007836 */ /* 0x000fca0000000000 */
[----:B------:R-:W-:-:S04]  /*0960*/  LOP3.LUT R0, R0, 0x7f800000, RZ, 0xc0, !PT ;  /* 0x7f80000000007812 */ /* 0x000fc800078ec0ff */
[----:B------:R-:W-:-:S13]  /*0970*/  ISETP.GT.U32.AND P0, PT, R0, 0x1ffffff, PT ;  /* 0x01ffffff0000780c */ /* 0x000fda0003f04070 */
[----:B------:R-:W-:Y:S05]  /*0980*/  @P0 BRA `(.L_x_15) ;  /* 0x0000000000140947 */ /* 0x000fea0003800000 */
[----:B------:R-:W-:Y:S02]  /*0990*/  MOV R0, R13 ;  /* 0x0000000d00007202 */ /* 0x000fe40000000f00 */
[----:B------:R-:W-:-:S07]  /*09a0*/  MOV R12, 0x9c0 ;  /* 0x000009c0000c7802 */ /* 0x000fce0000000f00 */
[----:B------:R-:W-:Y:S05]  /*09b0*/  CALL.REL.NOINC `($__internal_0_$__cuda_sm20_rcp_rn_f32_slowpath) ;  /* 0x00000010002c7944 */ /* 0x000fea0003c00000 */
[----:B------:R-:W-:Y:S01]  /*09c0*/  IMAD.MOV.U32 R8, RZ, RZ, R11 ;  /* 0x000000ffff087224 */ /* 0x000fe200078e000b */
[----:B------:R-:W-:Y:S06]  /*09d0*/  BRA `(.L_x_16) ;  /* 0x0000000000107947 */ /* 0x000fec0003800000 */
.L_x_15:
[----:B------:R-:W0:Y:S02]  /*09e0*/  MUFU.RCP R8, R13 ;  /* 0x0000000d00087308 */ /* 0x000e240000001000 */
[----:B0-----:R-:W-:-:S04]  /*09f0*/  FFMA R0, R13, R8, -1 ;  /* 0xbf8000000d007423 */ /* 0x001fc80000000008 */
[----:B------:R-:W-:-:S04]  /*0a00*/  FADD.FTZ R11, -R0, -RZ ;  /* 0x800000ff000b7221 */ /* 0x000fc80000010100 */
[----:B------:R-:W-:-:S07]  /*0a10*/  FFMA R8, R8, R11, R8 ;  /* 0x0000000b08087223 */ /* 0x000fce0000000008 */
.L_x_16:
[----:B------:R-:W-:Y:S05]  /*0a20*/  BSYNC.RECONVERGENT B3 ;  /* 0x0000000000037941 */ /* 0x000fea0003800200 */
.L_x_14:
[----:B------:R-:W-:-:S07]  /*0a30*/  FADD R8, RZ, R8 ;  /* 0x00000008ff087221 */ /* 0x000fce0000000000 */
.L_x_5:
[----:B------:R-:W-:Y:S05]  /*0a40*/  BSYNC.RECONVERGENT B2 ;  /* 0x0000000000027941 */ /* 0x000fea0003800200 */
.L_x_4:
[----:B------:R-:W-:-:S07]  /*0a50*/  IADD3 R4, PT, PT, R15, -0x270f, RZ ;  /* 0xffffd8f10f047810 */ /* 0x000fce0007ffe0ff */
.L_x_3:
[----:B------:R-:W-:Y:S05]  /*0a60*/  BSYNC.RECONVERGENT B1 ;  /* 0x0000000000017941 */ /* 0x000fea0003800200 */
.L_x_2:
[----:B------:R-:W-:-:S05]  /*0a70*/  VIADD R0, R10, 0x270f ;  /* 0x0000270f0a007836 */ /* 0x000fca0000000000 */
[----:B------:R-:W-:-:S13]  /*0a80*/  ISETP.NE.AND P0, PT, R0, R15, PT ;  /* 0x0000000f0000720c */ /* 0x000fda0003f05270 */
[----:B------:R-:W-:Y:S05]  /*0a90*/  @!P0 BRA `(.L_x_1) ;  /* 0x0000000c00e88947 */ /* 0x000fea0003800000 */
[----:B------:R-:W0:Y:S01]  /*0aa0*/  LDC.64 R16, c[0x0][0x380] ;  /* 0x0000e000ff107b82 */ /* 0x000e220000000a00 */
[----:B------:R-:W-:-:S07]  /*0ab0*/  IADD3 R2, PT, PT, R4, -UR4, -R25 ;  /* 0x8000000404027c10 */ /* 0x000fce000fffe819 */
[----:B------:R-:W2:Y:S02]  /*0ac0*/  LDC.64 R14, c[0x3][RZ] ;  /* 0x00c00000ff0e7b82 */ /* 0x000ea40000000a00 */
.L_x_43:
[----:B------:R-:W-:Y:S01]  /*0ad0*/  ISETP.NE.AND P0, PT, R2, RZ, PT ;  /* 0x000000ff0200720c */ /* 0x000fe20003f05270 */
[----:B------:R-:W-:-:S12]  /*0ae0*/  BSSY.RECONVERGENT B1, `(.L_x_17) ;  /* 0x0000077000017945 */ /* 0x000fd80003800200 */
[----:B------:R-:W-:Y:S05]  /*0af0*/  @!P0 BRA `(.L_x_18) ;  /* 0x0000000400d48947 */ /* 0x000fea0003800000 */
[----:B0-----:R-:W-:-:S05]  /*0b00*/  IMAD.WIDE R12, R4, 0x30, R16 ;  /* 0x00000030040c7825 */ /* 0x001fca00078e0210 */
[----:B------:R-:W3:Y:S04]  /*0b10*/  LDG.E.CONSTANT R11, desc[UR6][R12.64+0x20] ;  /* 0x000020060c0b7981 */ /* 0x000ee8000c1e9900 */
[----:B------:R-:W4:Y:S04]  /*0b20*/  LDG.E.CONSTANT R20, desc[UR6][R12.64+0x24] ;  /* 0x000024060c147981 */ /* 0x000f28000c1e9900 */
[----:B------:R-:W2:Y:S01]  /*0b30*/  LDG.E.CONSTANT R0, desc[UR6][R12.64+0x28] ;  /* 0x000028060c007981 */ /* 0x000ea2000c1e9900 */
[----:B------:R-:W-:Y:S01]  /*0b40*/  BSSY.RECONVERGENT B2, `(.L_x_19) ;  /* 0x0000023000027945 */ /* 0x000fe20003800200 */
[----:B---3--:R-:W-:Y:S01]  /*0b50*/  FMUL R11, R11, UR8 ;  /* 0x000000080b0b7c20 */ /* 0x008fe20008400000 */
[----:B----4-:R-:W-:-:S03]  /*0b60*/  FFMA R20, R20, UR8, -R3 ;  /* 0x0000000814147c23 */ /* 0x010fc60008000803 */
[----:B------:R-:W-:Y:S01]  /*0b70*/  FMUL.RZ R22, R11, 0.15915493667125701904 ;  /* 0x3e22f9830b167820 */ /* 0x000fe2000040c000 */
[----:B------:R-:W-:Y:S01]  /*0b80*/  FADD R11, -R6, R11 ;  /* 0x0000000b060b7221 */ /* 0x000fe20000000100 */
[----:B------:R-:W-:Y:S01]  /*0b90*/  FMUL R20, R20, 0.5 ;  /* 0x3f00000014147820 */ /* 0x000fe20000400000 */
[----:B--2--5:R-:W-:Y:S02]  /*0ba0*/  IADD3 R0, PT, PT, R7, -R0, RZ ;  /* 0x8000000007007210 */ /* 0x024fe40007ffe0ff */
[----:B------:R-:W-:Y:S01]  /*0bb0*/  FMUL R11, R11, 0.5 ;  /* 0x3f0000000b0b7820 */ /* 0x000fe20000400000 */
[----:B------:R-:W1:Y:S01]  /*0bc0*/  MUFU.COS R22, R22 ;  /* 0x0000001600167308 */ /* 0x000e620000000000 */
[----:B------:R-:W-:Y:S01]  /*0bd0*/  FMUL.RZ R24, R20, 0.15915493667125701904 ;  /* 0x3e22f98314187820 */ /* 0x000fe2000040c000 */
[----:B------:R-:W-:Y:S01]  /*0be0*/  IABS R28, R0 ;  /* 0x00000000001c7213 */ /* 0x000fe20000000000 */
[----:B------:R-:W-:-:S03]  /*0bf0*/  FMUL.RZ R21, R11, 0.15915493667125701904 ;  /* 0x3e22f9830b157820 */ /* 0x000fc6000040c000 */
[----:B------:R-:W-:Y:S02]  /*0c00*/  I2FP.F32.S32 R28, R28 ;  /* 0x0000001c001c7245 */ /* 0x000fe40000201400 */
        /* <DEDUP_REMOVED lines=11> */
[----:B------:R-:W-:-:S13]  /*0cc0*/  ISETP.GT.U32.AND P0, PT, R11, 0x727fffff, PT ;  /* 0x727fffff0b00780c */ /* 0x000fda0003f04070 */
[----:B01----:R-:W-:Y:S05]  /*0cd0*/  @!P0 BRA `(.L_x_20) ;  /* 0x0000000000148947 */ /* 0x003fea0003800000 */
[----:B------:R-:W-:Y:S02]  /*0ce0*/  MOV R0, R23 ;  /* 0x0000001700007202 */ /* 0x000fe40000000f00 */
[----:B------:R-:W-:-:S07]  /*0cf0*/  MOV R12, 0xd10 ;  /* 0x00000d10000c7802 */ /* 0x000fce0000000f00 */
[----:B------:R-:W-:Y:S05]  /*0d00*/  CALL.REL.NOINC `($__internal_1_$__cuda_sm20_sqrt_rn_f32_slowpath) ;  /* 0x00000010002c7944 */ /* 0x000fea0003c00000 */
[----:B------:R-:W-:Y:S01]  /*0d10*/  IMAD.MOV.U32 R26, RZ, RZ, R0 ;  /* 0x000000ffff1a7224 */ /* 0x000fe200078e0000 */
[----:B------:R-:W-:Y:S06]  /*0d20*/  BRA `(.L_x_21) ;  /* 0x0000000000107947 */ /* 0x000fec0003800000 */
.L_x_20:
[----:B------:R-:W-:Y:S01]  /*0d30*/  FMUL.FTZ R26, R23, R12 ;  /* 0x0000000c171a7220 */ /* 0x000fe20000410000 */
[----:B------:R-:W-:-:S03]  /*0d40*/  FMUL.FTZ R0, R12, 0.5 ;  /* 0x3f0000000c007820 */ /* 0x000fc60000410000 */
[----:B------:R-:W-:-:S04]  /*0d50*/  FFMA R11, -R26, R26, R23 ;  /* 0x0000001a1a0b7223 */ /* 0x000fc80000000117 */
[----:B------:R-:W-:-:S07]  /*0d60*/  FFMA R26, R11, R0, R26 ;  /* 0x000000000b1a7223 */ /* 0x000fce000000001a */
.L_x_21:
[----:B------:R-:W-:Y:S05]  /*0d70*/  BSYNC.RECONVERGENT B2 ;  /* 0x0000000000027941 */ /* 0x000fea0003800200 */
.L_x_19:
[----:B------:R-:W-:Y:S01]  /*0d80*/  FADD R0, -R23, 1 ;  /* 0x3f80000017007421 */ /* 0x000fe20000000100 */
[----:B------:R-:W-:Y:S03]  /*0d90*/  BSSY.RECONVERGENT B2, `(.L_x_22) ;  /* 0x000000d000027945 */ /* 0x000fe60003800200 */
[----:B------:R0:W1:Y:S01]  /*0da0*/  MUFU.RSQ R11, R0 ;  /* 0x00000000000b7308 */ /* 0x0000620000001400 */
[----:B------:R-:W-:-:S04]  /*0db0*/  IADD3 R12, PT, PT, R0, -0xd000000, RZ ;  /* 0xf3000000000c7810 */ /* 0x000fc80007ffe0ff */
[----:B------:R-:W-:-:S13]  /*0dc0*/  ISETP.GT.U32.AND P0, PT, R12, 0x727fffff, PT ;  /* 0x727fffff0c00780c */ /* 0x000fda0003f04070 */
[----:B01----:R-:W-:Y:S05]  /*0dd0*/  @!P0 BRA `(.L_x_23) ;  /* 0x0000000000108947 */ /* 0x003fea0003800000 */
[----:B------:R-:W-:-:S07]  /*0de0*/  MOV R12, 0xe00 ;  /* 0x00000e00000c7802 */ /* 0x000fce0000000f00 */
[----:B------:R-:W-:Y:S05]  /*0df0*/  CALL.REL.NOINC `($__internal_1_$__cuda_sm20_sqrt_rn_f32_slowpath) ;  /* 0x0000000c00f07944 */ /* 0x000fea0003c00000 */
[----:B------:R-:W-:Y:S01]  /*0e00*/  IMAD.MOV.U32 R25, RZ, RZ, R0 ;  /* 0x000000ffff197224 */ /* 0x000fe200078e0000 */
[----:B------:R-:W-:Y:S06]  /*0e10*/  BRA `(.L_x_24) ;  /* 0x0000000000107947 */ /* 0x000fec0003800000 */
.L_x_23:
[----:B------:R-:W-:Y:S01]  /*0e20*/  FMUL.FTZ R25, R0, R11 ;  /* 0x0000000b00197220 */ /* 0x000fe20000410000 */
[----:B------:R-:W-:-:S03]  /*0e30*/  FMUL.FTZ R11, R11, 0.5 ;  /* 0x3f0000000b0b7820 */ /* 0x000fc60000410000 */
[----:B------:R-:W-:-:S04]  /*0e40*/  FFMA R0, -R25, R25, R0 ;  /* 0x0000001919007223 */ /* 0x000fc80000000100 */
[----:B------:R-:W-:-:S07]  /*0e50*/  FFMA R25, R0, R11, R25 ;  /* 0x0000000b00197223 */ /* 0x000fce0000000019 */
.L_x_24:
[----:B------:R-:W-:Y:S05]  /*0e60*/  BSYNC.RECONVERGENT B2 ;  /* 0x0000000000027941 */ /* 0x000fea0003800200 */
.L_x_22:
        /* <DEDUP_REMOVED lines=12> */
[----:B------:R-:W-:-:S07]  /*0f30*/  MOV R12, 0xf50 ;  /* 0x00000f50000c7802 */ /* 0x000fce0000000f00 */
[----:B------:R-:W-:Y:S05]  /*0f40*/  CALL.REL.NOINC `($__internal_2_$__cuda_sm3x_div_rn_noftz_f32_slowpath) ;  /* 0x0000000c00f47944 */ /* 0x000fea0003c00000 */
[----:B------:R-:W-:-:S07]  /*0f50*/  MOV R11, R0 ;  /* 0x00000000000b7202 */ /* 0x000fce0000000f00 */
.L_x_26:
[----:B------:R-:W-:Y:S05]  /*0f60*/  BSYNC.RECONVERGENT B2 ;  /* 0x0000000000027941 */ /* 0x000fea0003800200 */
.L_x_25:
[----:B------:R-:W-:Y:S02]  /*0f70*/  IMAD.MOV.U32 R13, RZ, RZ, 0x3b33710b ;  /* 0x3b33710bff0d7424 */ /* 0x000fe400078e00ff */
[----:B------:R-:W-:Y:S01]  /*0f80*/  FMUL R0, R11, R11 ;  /* 0x0000000b0b007220 */ /* 0x000fe20000400000 */
[C---:B------:R-:W-:Y:S01]  /*0f90*/  ISETP.GE.AND P0, PT, R25.reuse, RZ, PT ;  /* 0x000000ff1900720c */ /* 0x040fe20003f06270 */
[----:B------:R-:W-:Y:S01]  /*0fa0*/  BSSY.RECONVERGENT B2, `(.L_x_27) ;  /* 0x0000029000027945 */ /* 0x000fe20003800200 */
[C---:B------:R-:W-:Y:S01]  /*0fb0*/  FSETP.NEU.AND P3, PT, |R25|.reuse, |R26|, PT ;  /* 0x4000001a1900720b */ /* 0x040fe20003f6d200 */
[----:B------:R-:W-:Y:S01]  /*0fc0*/  FFMA R13, R0, R13, -0.015681877732276916504 ;  /* 0xbc807748000d7423 */ /* 0x000fe2000000000d */
[----:B------:R-:W-:Y:S01]  /*0fd0*/  FSETP.NEU.AND P1, PT, R24, RZ, PT ;  /* 0x000000ff1800720b */ /* 0x000fe20003f2d000 */
[----:B------:R-:W-:Y:S02]  /*0fe0*/  FADD R25, |R25|, |R26| ;  /* 0x4000001a19197221 */ /* 0x000fe40000000200 */
[----:B------:R-:W-:-:S04]  /*0ff0*/  FFMA R13, R0, R13, 0.042200751602649688721 ;  /* 0x3d2cdab2000d7423 */ /* 0x000fc8000000000d */
[----:B------:R-:W-:-:S04]  /*1000*/  FFMA R13, R0, R13, -0.074792981147766113281 ;  /* 0xbd992d10000d7423 */ /* 0x000fc8000000000d */
[----:B------:R-:W-:-:S04]  /*1010*/  FFMA R13, R0, R13, 0.10640415549278259277 ;  /* 0x3dd9ea6c000d7423 */ /* 0x000fc8000000000d */
[----:B------:R-:W-:-:S04]  /*1020*/  FFMA R13, R0, R13, -0.14207722246646881104 ;  /* 0xbe117cb1000d7423 */ /* 0x000fc8000000000d */
[----:B------:R-:W-:-:S04]  /*1030*/  FFMA R13, R0, R13, 0.19993925094604492188 ;  /* 0x3e4cbce0000d7423 */ /* 0x000fc8000000000d */
[----:B------:R-:W-:-:S04]  /*1040*/  FFMA R13, R0, R13, -0.33333197236061096191 ;  /* 0xbeaaaa7d000d7423 */ /* 0x000fc8000000000d */
[----:B------:R-:W-:Y:S01]  /*1050*/  FMUL R0, R0, R13 ;  /* 0x0000000d00007220 */ /* 0x000fe20000400000 */
[----:B------:R-:W-:-:S03]  /*1060*/  HFMA2 R13, -RZ, RZ, 1.857421875, -1409 ;  /* 0x3f6ee581ff0d7431 */ /* 0x000fc600000001ff */
[----:B------:R-:W-:-:S04]  /*1070*/  FFMA R0, R0, R11, R11 ;  /* 0x0000000b00007223 */ /* 0x000fc8000000000b */
[C---:B------:R-:W-:Y:S01]  /*1080*/  FFMA R11, R13.reuse, 1.6832555532455444336, -R0 ;  /* 0x3fd774eb0d0b7823 */ /* 0x040fe20000000800 */
[----:B------:R-:W-:-:S04]  /*1090*/  FSEL R12, R13, 1.8663789033889770508, P2 ;  /* 0x3feee5810d0c7808 */ /* 0x000fc80001000000 */
[-C--:B------:R-:W-:Y:S02]  /*10a0*/  FSEL R13, R11, R0.reuse, P2 ;  /* 0x000000000b0d7208 */ /* 0x080fe40001000000 */
[----:B------:R-:W-:Y:S01]  /*10b0*/  FSEL R11, R0, -R0, P2 ;  /* 0x80000000000b7208 */ /* 0x000fe20001000000 */
[----:B------:R-:W-:-:S04]  /*10c0*/  IMAD.MOV.U32 R0, RZ, RZ, 0x4016cbe4 ;  /* 0x4016cbe4ff007424 */ /* 0x000fc800078e00ff */
[----:B------:R-:W-:Y:S01]  /*10d0*/  @!P0 FFMA R13, R12, 1.6832555532455444336, R11 ;  /* 0x3fd774eb0c0d8823 */ /* 0x000fe2000000000b */
[----:B------:R-:W-:Y:S02]  /*10e0*/  @!P3 FSEL R13, R0, 0.78539818525314331055, !P0 ;  /* 0x3f490fdb000db808 */ /* 0x000fe40004000000 */
[----:B------:R-:W-:Y:S02]  /*10f0*/  @!P1 FSEL R13, RZ, 3.1415927410125732422, P0 ;  /* 0x40490fdbff0d9808 */ /* 0x000fe40000000000 */
[----:B------:R-:W-:Y:S02]  /*1100*/  FSETP.NAN.AND P0, PT, R25, R25, PT ;  /* 0x000000191900720b */ /* 0x000fe40003f08000 */
[----:B------:R-:W-:-:S04]  /*1110*/  LOP3.LUT R26, R13, 0x80000000, R26, 0xb8, !PT ;  /* 0x800000000d1a7812 */ /* 0x000fc800078eb81a */
[----:B------:R-:W-:-:S05]  /*1120*/  FSEL R26, R25, R26, P0 ;  /* 0x0000001a191a7208 */ /* 0x000fca0000000000 */
[----:B------:R-:W-:-:S04]  /*1130*/  FADD R26, R26, R26 ;  /* 0x0000001a1a1a7221 */ /* 0x000fc80000000000 */
[----:B------:R-:W-:-:S04]  /*1140*/  FMUL R11, R26, UR9 ;  /* 0x000000091a0b7c20 */ /* 0x000fc80008400000 */
[----:B------:R-:W-:-:S04]  /*1150*/  FFMA R11, R11, R14, 1 ;  /* 0x3f8000000b0b7423 */ /* 0x000fc8000000000e */
[----:B------:R-:W-:-:S05]  /*1160*/  FFMA R28, R28, R15, R11 ;  /* 0x0000000f1c1c7223 */ /* 0x000fca000000000b */
[----:B------:R-:W-:-:S04]  /*1170*/  IADD3 R0, PT, PT, R28, 0x1800000, RZ ;  /* 0x018000001c007810 */ /* 0x000fc80007ffe0ff */
[----:B------:R-:W-:-:S04]  /*1180*/  LOP3.LUT R0, R0, 0x7f800000, RZ, 0xc0, !PT ;  /* 0x7f80000000007812 */ /* 0x000fc800078ec0ff */
[----:B------:R-:W-:-:S13]  /*1190*/  ISETP.GT.U32.AND P0, PT, R0, 0x1ffffff, PT ;  /* 0x01ffffff0000780c */ /* 0x000fda0003f04070 */
[----:B------:R-:W-:Y:S05]  /*11a0*/  @P0 BRA `(.L_x_28) ;  /* 0x0000000000100947 */ /* 0x000fea0003800000 */
[----:B------:R-:W-:Y:S01]  /*11b0*/  IMAD.MOV.U32 R0, RZ, RZ, R28 ;  /* 0x000000ffff007224 */ /* 0x000fe200078e001c */
[----:B------:R-:W-:-:S07]  /*11c0*/  MOV R12, 0x11e0 ;  /* 0x000011e0000c7802 */ /* 0x000fce0000000f00 */
[----:B------:R-:W-:Y:S05]  /*11d0*/  CALL.REL.NOINC `($__internal_0_$__cuda_sm20_rcp_rn_f32_slowpath) ;  /* 0x0000000800247944 */ /* 0x000fea0003c00000 */
[----:B------:R-:W-:Y:S05]  /*11e0*/  BRA `(.L_x_29) ;  /* 0x0000000000107947 */ /* 0x000fea0003800000 */
.L_x_28:
[----:B------:R-:W0:Y:S02]  /*11f0*/  MUFU.RCP R11, R28 ;  /* 0x0000001c000b7308 */ /* 0x000e240000001000 */
[----:B0-----:R-:W-:-:S04]  /*1200*/  FFMA R0, R28, R11, -1 ;  /* 0xbf8000001c007423 */ /* 0x001fc8000000000b */
[----:B------:R-:W-:-:S04]  /*1210*/  FADD.FTZ R0, -R0, -RZ ;  /* 0x800000ff00007221 */ /* 0x000fc80000010100 */
[----:B------:R-:W-:-:S07]  /*1220*/  FFMA R11, R11, R0, R11 ;  /* 0x000000000b0b7223 */ /* 0x000fce000000000b */
.L_x_29:
[----:B------:R-:W-:Y:S05]  /*1230*/  BSYNC.RECONVERGENT B2 ;  /* 0x0000000000027941 */ /* 0x000fea0003800200 */
.L_x_27:
[----:B------:R-:W-:-:S07]  /*1240*/  FADD R8, R8, R11 ;  /* 0x0000000b08087221 */ /* 0x000fce0000000000 */
.L_x_18:
[----:B------:R-:W-:Y:S05]  /*1250*/  BSYNC.RECONVERGENT B1 ;  /* 0x0000000000017941 */ /* 0x000fea0003800200 */
.L_x_17:
[----:B------:R-:W-:Y:S01]  /*1260*/  IADD3 R0, PT, PT, R4, 0x1, RZ ;  /* 0x0000000104007810 */ /* 0x000fe20007ffe0ff */
[----:B------:R-:W-:Y:S03]  /*1270*/  BSSY.RECONVERGENT B1, `(.L_x_30) ;  /* 0x0000078000017945 */ /* 0x000fe60003800200 */
[----:B------:R-:W-:-:S13]  /*1280*/  ISETP.NE.AND P0, PT, R9, R0, PT ;  /* 0x000000000900720c */ /* 0x000fda0003f05270 */
        /* <DEDUP_REMOVED lines=11> */
[----:B--2--5:R-:W-:Y:S02]  /*1340*/  IMAD.IADD R0, R7, 0x1, -R0 ;  /* 0x0000000107007824 */ /* 0x024fe400078e0a00 */
[----:B------:R-:W-:Y:S01]  /*1350*/  FMUL R11, R11, 0.5 ;  /* 0x3f0000000b0b7820 */ /* 0x000fe20000400000 */
[----:B------:R-:W1:Y:S01]  /*1360*/  MUFU.COS R22, R22 ;  /* 0x0000001600167308 */ /* 0x000e620000000000 */
[----:B------:R-:W-:Y:S02]  /*1370*/  FMUL.RZ R24, R20, 0.15915493667125701904 ;  /* 0x3e22f98314187820 */ /* 0x000fe4000040c000 */
[----:B------:R-:W-:Y:S01]  /*1380*/  FMUL.RZ R21, R11, 0.15915493667125701904 ;  /* 0x3e22f9830b157820 */ /* 0x000fe2000040c000 */
[----:B------:R-:W-:-:S04]  /*1390*/  IABS R28, R0 ;  /* 0x00000000001c7213 */ /* 0x000fc80000000000 */
[----:B------:R-:W0:Y:S01]  /*13a0*/  MUFU.SIN R20, R24 ;  /* 0x0000001800147308 */ /* 0x000e220000000400 */
[----:B------:R-:W-:-:S07]  /*13b0*/  I2FP.F32.S32 R28, R28 ;  /* 0x0000001c001c7245 */ /* 0x000fce0000201400 */
        /* <DEDUP_REMOVED lines=8> */
[----:B------:R-:W-:Y:S01]  /*1440*/  IADD3 R11, PT, PT, R23, -0xd000000, RZ ;  /* 0xf3000000170b7810 */ /* 0x000fe20007ffe0ff */
[----:B------:R0:W1:Y:S03]  /*1450*/  MUFU.RSQ R12, R23 ;  /* 0x00000017000c7308 */ /* 0x0000660000001400 */
[----:B------:R-:W-:-:S13]  /*1460*/  ISETP.GT.U32.AND P0, PT, R11, 0x727fffff, PT ;  /* 0x727fffff0b00780c */ /* 0x000fda0003f04070 */
[----:B0-----:R-:W-:Y:S05]  /*1470*/  @!P0 BRA `(.L_x_33) ;  /* 0x0000000000148947 */ /* 0x001fea0003800000 */
[----:B------:R-:W-:Y:S01]  /*1480*/  IMAD.MOV.U32 R0, RZ, RZ, R23 ;  /* 0x000000ffff007224 */ /* 0x000fe200078e0017 */
[----:B-1----:R-:W-:-:S07]  /*1490*/  MOV R12, 0x14b0 ;  /* 0x000014b0000c7802 */ /* 0x002fce0000000f00 */
[----:B------:R-:W-:Y:S05]  /*14a0*/  CALL.REL.NOINC `($__internal_1_$__cuda_sm20_sqrt_rn_f32_slowpath) ;  /* 0x0000000800447944 */ /* 0x000fea0003c00000 */
[----:B------:R-:W-:Y:S01]  /*14b0*/  MOV R26, R0 ;  /* 0x00000000001a7202 */ /* 0x000fe20000000f00 */
[----:B------:R-:W-:Y:S06]  /*14c0*/  BRA `(.L_x_34) ;  /* 0x0000000000107947 */ /* 0x000fec0003800000 */
.L_x_33:
[----:B-1----:R-:W-:Y:S01]  /*14d0*/  FMUL.FTZ R26, R23, R12 ;  /* 0x0000000c171a7220 */ /* 0x002fe20000410000 */
[----:B------:R-:W-:-:S03]  /*14e0*/  FMUL.FTZ R0, R12, 0.5 ;  /* 0x3f0000000c007820 */ /* 0x000fc60000410000 */
[----:B------:R-:W-:-:S04]  /*14f0*/  FFMA R11, -R26, R26, R23 ;  /* 0x0000001a1a0b7223 */ /* 0x000fc80000000117 */
[----:B------:R-:W-:-:S07]  /*1500*/  FFMA R26, R11, R0, R26 ;  /* 0x000000000b1a7223 */ /* 0x000fce000000001a */
.L_x_34:
[----:B------:R-:W-:Y:S05]  /*1510*/  BSYNC.RECONVERGENT B2 ;  /* 0x0000000000027941 */ /* 0x000fea0003800200 */
.L_x_32:
[----:B------:R-:W-:Y:S01]  /*1520*/  FADD R0, -R23, 1 ;  /* 0x3f80000017007421 */ /* 0x000fe20000000100 */
[----:B------:R-:W-:Y:S03]  /*1530*/  BSSY.RECONVERGENT B2, `(.L_x_35) ;  /* 0x000000d000027945 */ /* 0x000fe60003800200 */
[----:B------:R-:W-:Y:S01]  /*1540*/  VIADD R12, R0, 0xf3000000 ;  /* 0xf3000000000c7836 */ /* 0x000fe20000000000 */
[----:B------:R0:W1:Y:S04]  /*1550*/  MUFU.RSQ R11, R0 ;  /* 0x00000000000b7308 */ /* 0x0000680000001400 */
[----:B------:R-:W-:-:S13]  /*1560*/  ISETP.GT.U32.AND P0, PT, R12, 0x727fffff, PT ;  /* 0x727fffff0c00780c */ /* 0x000fda0003f04070 */
[----:B01----:R-:W-:Y:S05]  /*1570*/  @!P0 BRA `(.L_x_36) ;  /* 0x0000000000108947 */ /* 0x003fea0003800000 */
[----:B------:R-:W-:-:S07]  /*1580*/  MOV R12, 0x15a0 ;  /* 0x000015a0000c7802 */ /* 0x000fce0000000f00 */
[----:B------:R-:W-:Y:S05]  /*1590*/  CALL.REL.NOINC `($__internal_1_$__cuda_sm20_sqrt_rn_f32_slowpath) ;  /* 0x0000000800087944 */ /* 0x000fea0003c00000 */
[----:B------:R-:W-:Y:S01]  /*15a0*/  MOV R25, R0 ;  /* 0x0000000000197202 */ /* 0x000fe20000000f00 */
[----:B------:R-:W-:Y:S06]  /*15b0*/  BRA `(.L_x_37) ;  /* 0x0000000000107947 */ /* 0x000fec0003800000 */
.L_x_36:
[----:B------:R-:W-:Y:S01]  /*15c0*/  FMUL.FTZ R25, R0, R11 ;  /* 0x0000000b00197220 */ /* 0x000fe20000410000 */
[----:B------:R-:W-:-:S03]  /*15d0*/  FMUL.FTZ R11, R11, 0.5 ;  /* 0x3f0000000b0b7820 */ /* 0x000fc60000410000 */
[----:B------:R-:W-:-:S04]  /*15e0*/  FFMA R0, -R25, R25, R0 ;  /* 0x0000001919007223 */ /* 0x000fc80000000100 */
[----:B------:R-:W-:-:S07]  /*15f0*/  FFMA R25, R0, R11, R25 ;  /* 0x0000000b00197223 */ /* 0x000fce0000000019 */
.L_x_37:
[----:B------:R-:W-:Y:S05]  /*1600*/  BSYNC.RECONVERGENT B2 ;  /* 0x0000000000027941 */ /* 0x000fea0003800200 */
.L_x_35:
        /* <DEDUP_REMOVED lines=14> */
[----:B------:R-:W-:-:S07]  /*16f0*/  IMAD.MOV.U32 R11, RZ, RZ, R0 ;  /* 0x000000ffff0b7224 */ /* 0x000fce00078e0000 */
.L_x_39:
[----:B------:R-:W-:Y:S05]  /*1700*/  BSYNC.RECONVERGENT B2 ;  /* 0x0000000000027941 */ /* 0x000fea0003800200 */
.L_x_38:
[----:B------:R-:W-:Y:S02]  /*1710*/  HFMA2 R13, -RZ, RZ, 0.89990234375, 10328 ;  /* 0x3b33710bff0d7431 */ /* 0x000fe400000001ff */
[----:B------:R-:W-:Y:S01]  /*1720*/  FMUL R0, R11, R11 ;  /* 0x0000000b0b007220 */ /* 0x000fe20000400000 */
[C---:B------:R-:W-:Y:S01]  /*1730*/  ISETP.GE.AND P0, PT, R25.reuse, RZ, PT ;  /* 0x000000ff1900720c */ /* 0x040fe20003f06270 */
[----:B------:R-:W-:Y:S01]  /*1740*/  BSSY.RECONVERGENT B2, `(.L_x_40) ;  /* 0x0000029000027945 */ /* 0x000fe20003800200 */
[C---:B------:R-:W-:Y:S01]  /*1750*/  FSETP.NEU.AND P3, PT, |R25|.reuse, |R26|, PT ;  /* 0x4000001a1900720b */ /* 0x040fe20003f6d200 */
[----:B------:R-:W-:Y:S01]  /*1760*/  FADD R25, |R25|, |R26| ;  /* 0x4000001a19197221 */ /* 0x000fe20000000200 */
[----:B------:R-:W-:Y:S01]  /*1770*/  FSETP.NEU.AND P1, PT, R24, RZ, PT ;  /* 0x000000ff1800720b */ /* 0x000fe20003f2d000 */
        /* <DEDUP_REMOVED lines=33> */
.L_x_41:
[----:B------:R-:W0:Y:S02]  /*1990*/  MUFU.RCP R11, R28 ;  /* 0x0000001c000b7308 */ /* 0x000e240000001000 */
[----:B0-----:R-:W-:-:S04]  /*19a0*/  FFMA R0, R28, R11, -1 ;  /* 0xbf8000001c007423 */ /* 0x001fc8000000000b */
[----:B------:R-:W-:-:S04]  /*19b0*/  FADD.FTZ R0, -R0, -RZ ;  /* 0x800000ff00007221 */ /* 0x000fc80000010100 */
[----:B------:R-:W-:-:S07]  /*19c0*/  FFMA R11, R11, R0, R11 ;  /* 0x000000000b0b7223 */ /* 0x000fce000000000b */
.L_x_42:
[----:B------:R-:W-:Y:S05]  /*19d0*/  BSYNC.RECONVERGENT B2 ;  /* 0x0000000000027941 */ /* 0x000fea0003800200 */
.L_x_40:
[----:B------:R-:W-:-:S07]  /*19e0*/  FADD R8, R8, R11 ;  /* 0x0000000b08087221 */ /* 0x000fce0000000000 */
.L_x_31:
[----:B------:R-:W-:Y:S05]  /*19f0*/  BSYNC.RECONVERGENT B1 ;  /* 0x0000000000017941 */ /* 0x000fea0003800200 */
.L_x_30:
[----:B------:R-:W-:Y:S02]  /*1a00*/  IADD3 R4, PT, PT, R4, 0x2, RZ ;  /* 0x0000000204047810 */ /* 0x000fe40007ffe0ff */
[----:B------:R-:W-:Y:S02]  /*1a10*/  IADD3 R2, PT, PT, R2, 0x2, RZ ;  /* 0x0000000202027810 */ /* 0x000fe40007ffe0ff */
[----:B------:R-:W-:-:S13]  /*1a20*/  ISETP.NE.AND P0, PT, R4, R10, PT ;  /* 0x0000000a0400720c */ /* 0x000fda0003f05270 */
[----:B------:R-:W-:Y:S05]  /*1a30*/  @P0 BRA `(.L_x_43) ;  /* 0xfffffff000240947 */ /* 0x000fea000383ffff */
.L_x_1:
[----:B------:R-:W-:Y:S05]  /*1a40*/  BSYNC.RECONVERGENT B0 ;  /* 0x0000000000007941 */ /* 0x000fea0003800200 */
.L_x_0:
[----:B------:R-:W-:Y:S01]  /*1a50*/  STG.E desc[UR6][R18.64+0x2c], R8 ;  /* 0x00002c0812007986 */ /* 0x000fe2000c101906 */
[----:B------:R-:W-:Y:S05]  /*1a60*/  EXIT ;  /* 0x000000000000794d */ /* 0x000fea0003800000 */
        .weak           $__internal_0_$__cuda_sm20_rcp_rn_f32_slowpath
        .type           $__internal_0_$__cuda_sm20_rcp_rn_f32_slowpath,@function
        .size           $__internal_0_$__cuda_sm20_rcp_rn_f32_slowpath,($__internal_1_$__cuda_sm20_sqrt_rn_f32_slowpath - $__internal_0_$__cuda_sm20_rcp_rn_f32_slowpath)
$__internal_0_$__cuda_sm20_rcp_rn_f32_slowpath:
[----:B------:R-:W-:Y:S01]  /*1a70*/  IMAD.SHL.U32 R11, R0, 0x2, RZ ;  /* 0x00000002000b7824 */ /* 0x000fe200078e00ff */
[----:B------:R-:W-:Y:S04]  /*1a80*/  BSSY.RECONVERGENT B4, `(.L_x_44) ;  /* 0x0000030000047945 */ /* 0x000fe80003800200 */
[----:B------:R-:W-:-:S04]  /*1a90*/  SHF.R.U32.HI R11, RZ, 0x18, R11 ;  /* 0x00000018ff0b7819 */ /* 0x000fc8000001160b */
[----:B------:R-:W-:-:S13]  /*1aa0*/  ISETP.NE.U32.AND P0, PT, R11, RZ, PT ;  /* 0x000000ff0b00720c */ /* 0x000fda0003f05070 */
[----:B------:R-:W-:Y:S05]  /*1ab0*/  @P0 BRA `(.L_x_45) ;  /* 0x0000000000280947 */ /* 0x000fea0003800000 */
[----:B------:R-:W-:-:S04]  /*1ac0*/  SHF.L.U32 R11, R0, 0x1, RZ ;  /* 0x00000001000b7819 */ /* 0x000fc800000006ff */
[----:B------:R-:W-:-:S13]  /*1ad0*/  ISETP.NE.AND P0, PT, R11, RZ, PT ;  /* 0x000000ff0b00720c */ /* 0x000fda0003f05270 */
[----:B------:R-:W-:Y:S01]  /*1ae0*/  @P0 FFMA R20, R0, 1.84467440737095516160e+19, RZ ;  /* 0x5f80000000140823 */ /* 0x000fe200000000ff */
[----:B------:R-:W-:Y:S08]  /*1af0*/  @!P0 MUFU.RCP R13, R0 ;  /* 0x00000000000d8308 */ /* 0x000ff00000001000 */
[----:B------:R-:W0:Y:S02]  /*1b00*/  @P0 MUFU.RCP R11, R20 ;  /* 0x00000014000b0308 */ /* 0x000e240000001000 */
[----:B0-----:R-:W-:-:S04]  /*1b10*/  @P0 FFMA R21, R20, R11, -1 ;  /* 0xbf80000014150423 */ /* 0x001fc8000000000b */
[----:B------:R-:W-:-:S04]  /*1b20*/  @P0 FADD.FTZ R22, -R21, -RZ ;  /* 0x800000ff15160221 */ /* 0x000fc80000010100 */
[----:B------:R-:W-:-:S04]  /*1b30*/  @P0 FFMA R11, R11, R22, R11 ;  /* 0x000000160b0b0223 */ /* 0x000fc8000000000b */
[----:B------:R-:W-:Y:S01]  /*1b40*/  @P0 FFMA R13, R11, 1.84467440737095516160e+19, RZ ;  /* 0x5f8000000b0d0823 */ /* 0x000fe200000000ff */
[----:B------:R-:W-:Y:S06]  /*1b50*/  BRA `(.L_x_46) ;  /* 0x0000000000887947 */ /* 0x000fec0003800000 */
.L_x_45:
[----:B------:R-:W-:-:S04]  /*1b60*/  IADD3 R13, PT, PT, R11, -0xfd, RZ ;  /* 0xffffff030b0d7810 */ /* 0x000fc80007ffe0ff */
[----:B------:R-:W-:-:S13]  /*1b70*/  ISETP.GT.U32.AND P0, PT, R13, 0x1, PT ;  /* 0x000000010d00780c */ /* 0x000fda0003f04070 */
[----:B------:R-:W-:Y:S05]  /*1b80*/  @P0 BRA `(.L_x_47) ;  /* 0x0000000000780947 */ /* 0x000fea0003800000 */
[----:B------:R-:W-:Y:S01]  /*1b90*/  LOP3.LUT R20, R0, 0x7fffff, RZ, 0xc0, !PT ;  /* 0x007fffff00147812 */ /* 0x000fe200078ec0ff */
[----:B------:R-:W-:Y:S02]  /*1ba0*/  IMAD.MOV.U32 R24, RZ, RZ, 0x3 ;  /* 0x00000003ff187424 */ /* 0x000fe400078e00ff */
[----:B------:R-:W-:Y:S01]  /*1bb0*/  VIADD R11, R11, 0xffffff04 ;  /* 0xffffff040b0b7836 */ /* 0x000fe20000000000 */
[----:B------:R-:W-:Y:S02]  /*1bc0*/  LOP3.LUT R21, R20, 0x3f800000, RZ, 0xfc, !PT ;  /* 0x3f80000014157812 */ /* 0x000fe400078efcff */
[----:B------:R-:W-:Y:S02]  /*1bd0*/  SHF.L.U32 R27, R24, R13, RZ ;  /* 0x0000000d181b7219 */ /* 0x000fe400000006ff */
[----:B------:R-:W0:Y:S02]  /*1be0*/  MUFU.RCP R20, R21 ;  /* 0x0000001500147308 */ /* 0x000e240000001000 */
[----:B0-----:R-:W-:-:S04]  /*1bf0*/  FFMA R22, R21, R20, -1 ;  /* 0xbf80000015167423 */ /* 0x001fc80000000014 */
[----:B------:R-:W-:-:S04]  /*1c00*/  FADD.FTZ R23, -R22, -RZ ;  /* 0x800000ff16177221 */ /* 0x000fc80000010100 */
[CCC-:B------:R-:W-:Y:S01]  /*1c10*/  FFMA.RM R22, R20.reuse, R23.reuse, R20.reuse ;  /* 0x0000001714167223 */ /* 0x1c0fe20000004014 */
[----:B------:R-:W-:-:S04]  /*1c20*/  FFMA.RP R23, R20, R23, R20 ;  /* 0x0000001714177223 */ /* 0x000fc80000008014 */
[C---:B------:R-:W-:Y:S02]  /*1c30*/  LOP3.LUT R20, R22.reuse, 0x7fffff, RZ, 0xc0, !PT ;  /* 0x007fffff16147812 */ /* 0x040fe400078ec0ff */
[----:B------:R-:W-:Y:S02]  /*1c40*/  FSETP.NEU.FTZ.AND P0, PT, R22, R23, PT ;  /* 0x000000171600720b */ /* 0x000fe40003f1d000 */
[----:B------:R-:W-:Y:S02]  /*1c50*/  LOP3.LUT R20, R20, 0x800000, RZ, 0xfc, !PT ;  /* 0x0080000014147812 */ /* 0x000fe400078efcff */
[----:B------:R-:W-:Y:S02]  /*1c60*/  SEL R22, RZ, 0xffffffff, !P0 ;  /* 0xffffffffff167807 */ /* 0x000fe40004000000 */
[----:B------:R-:W-:Y:S02]  /*1c70*/  LOP3.LUT R24, R27, R20, RZ, 0xc0, !PT ;  /* 0x000000141b187212 */ /* 0x000fe400078ec0ff */
[----:B------:R-:W-:-:S02]  /*1c80*/  IADD3 R22, PT, PT, -R22, RZ, RZ ;  /* 0x000000ff16167210 */ /* 0x000fc40007ffe1ff */
[-C--:B------:R-:W-:Y:S02]  /*1c90*/  SHF.R.U32.HI R24, RZ, R13.reuse, R24 ;  /* 0x0000000dff187219 */ /* 0x080fe40000011618 */
[--C-:B------:R-:W-:Y:S02]  /*1ca0*/  LOP3.LUT P1, RZ, R22, R13, R20.reuse, 0xf8, !PT ;  /* 0x0000000d16ff7212 */ /* 0x100fe4000782f814 */
[C---:B------:R-:W-:Y:S02]  /*1cb0*/  LOP3.LUT P0, RZ, R24.reuse, 0x1, RZ, 0xc0, !PT ;  /* 0x0000000118ff7812 */ /* 0x040fe4000780c0ff */
[----:B------:R-:W-:Y:S02]  /*1cc0*/  LOP3.LUT P2, RZ, R24, 0x2, RZ, 0xc0, !PT ;  /* 0x0000000218ff7812 */ /* 0x000fe4000784c0ff */
[----:B------:R-:W-:Y:S02]  /*1cd0*/  SHF.R.U32.HI R11, RZ, R11, R20 ;  /* 0x0000000bff0b7219 */ /* 0x000fe40000011614 */
[----:B------:R-:W-:-:S02]  /*1ce0*/  PLOP3.LUT P0, PT, P0, P1, P2, 0xe0, 0x0 ;  /* 0x000000000000781c */ /* 0x000fc40000703c20 */
[----:B------:R-:W-:Y:S02]  /*1cf0*/  LOP3.LUT P1, RZ, R0, 0x7fffff, RZ, 0xc0, !PT ;  /* 0x007fffff00ff7812 */ /* 0x000fe4000782c0ff */
[----:B------:R-:W-:-:S04]  /*1d00*/  SEL R13, RZ, 0x1, !P0 ;  /* 0x00000001ff0d7807 */ /* 0x000fc80004000000 */
[----:B------:R-:W-:-:S04]  /*1d10*/  IADD3 R13, PT, PT, -R13, RZ, RZ ;  /* 0x000000ff0d0d7210 */ /* 0x000fc80007ffe1ff */
[----:B------:R-:W-:-:S13]  /*1d20*/  ISETP.GE.AND P0, PT, R13, RZ, PT ;  /* 0x000000ff0d00720c */ /* 0x000fda0003f06270 */
[----:B------:R-:W-:-:S04]  /*1d30*/  @!P0 IADD3 R11, PT, PT, R11, 0x1, RZ ;  /* 0x000000010b0b8810 */ /* 0x000fc80007ffe0ff */
[----:B------:R-:W-:-:S04]  /*1d40*/  @!P1 SHF.L.U32 R11, R11, 0x1, RZ ;  /* 0x000000010b0b9819 */ /* 0x000fc800000006ff */
[----:B------:R-:W-:Y:S01]  /*1d50*/  LOP3.LUT R13, R11, 0x80000000, R0, 0xf8, !PT ;  /* 0x800000000b0d7812 */ /* 0x000fe200078ef800 */
[----:B------:R-:W-:Y:S06]  /*1d60*/  BRA `(.L_x_46) ;  /* 0x0000000000047947 */ /* 0x000fec0003800000 */
.L_x_47:
[----:B------:R0:W1:Y:S02]  /*1d70*/  MUFU.RCP R13, R0 ;  /* 0x00000000000d7308 */ /* 0x0000640000001000 */
.L_x_46:
[----:B------:R-:W-:Y:S05]  /*1d80*/  BSYNC.RECONVERGENT B4 ;  /* 0x0000000000047941 */ /* 0x000fea0003800200 */
.L_x_44:
[----:B-1----:R-:W-:Y:S02]  /*1d90*/  IMAD.MOV.U32 R11, RZ, RZ, R13 ;  /* 0x000000ffff0b7224 */ /* 0x002fe400078e000d */
[----:B------:R-:W-:-:S04]  /*1da0*/  HFMA2 R13, -RZ, RZ, 0, 0 ;  /* 0x00000000ff0d7431 */ /* 0x000fc800000001ff */
[----:B0-----:R-:W-:Y:S05]  /*1db0*/  RET.REL.NODEC R12 `(_Z25compute_congestion_kernelP8Particlei) ;  /* 0xffffffe00c907950 */ /* 0x001fea0003c3ffff */
        .weak           $__internal_1_$__cuda_sm20_sqrt_rn_f32_slowpath
        .type           $__internal_1_$__cuda_sm20_sqrt_rn_f32_slowpath,@function
        .size           $__internal_1_$__cuda_sm20_sqrt_rn_f32_slowpath,($__internal_2_$__cuda_sm3x_div_rn_noftz_f32_slowpath - $__internal_1_$__cuda_sm20_sqrt_rn_f32_slowpath)
$__internal_1_$__cuda_sm20_sqrt_rn_f32_slowpath:
[----:B------:R-:W-:-:S13]  /*1dc0*/  LOP3.LUT P0, RZ, R0, 0x7fffffff, RZ, 0xc0, !PT ;  /* 0x7fffffff00ff7812 */ /* 0x000fda000780c0ff */
[----:B------:R-:W-:Y:S01]  /*1dd0*/  @!P0 MOV R13, R0 ;  /* 0x00000000000d8202 */ /* 0x000fe20000000f00 */
[----:B------:R-:W-:Y:S06]  /*1de0*/  @!P0 BRA `(.L_x_48) ;  /* 0x0000000000408947 */ /* 0x000fec0003800000 */
[----:B------:R-:W-:-:S13]  /*1df0*/  FSETP.GEU.FTZ.AND P0, PT, R0, RZ, PT ;  /* 0x000000ff0000720b */ /* 0x000fda0003f1e000 */
[----:B------:R-:W-:Y:S01]  /*1e00*/  @!P0 IMAD.MOV.U32 R13, RZ, RZ, 0x7fffffff ;  /* 0x7fffffffff0d8424 */ /* 0x000fe200078e00ff */
[----:B------:R-:W-:Y:S06]  /*1e10*/  @!P0 BRA `(.L_x_48) ;  /* 0x0000000000348947 */ /* 0x000fec0003800000 */
[----:B------:R-:W-:-:S13]  /*1e20*/  FSETP.GTU.FTZ.AND P0, PT, |R0|, +INF , PT ;  /* 0x7f8000000000780b */ /* 0x000fda0003f1c200 */
[----:B------:R-:W-:Y:S01]  /*1e30*/  @P0 FADD.FTZ R13, R0, 1 ;  /* 0x3f800000000d0421 */ /* 0x000fe20000010000 */
[----:B------:R-:W-:Y:S06]  /*1e40*/  @P0 BRA `(.L_x_48) ;  /* 0x0000000000280947 */ /* 0x000fec0003800000 */
[----:B------:R-:W-:-:S13]  /*1e50*/  FSETP.NEU.FTZ.AND P0, PT, |R0|, +INF , PT ;  /* 0x7f8000000000780b */ /* 0x000fda0003f1d200 */
[----:B------:R-:W-:-:S04]  /*1e60*/  @P0 FFMA R22, R0, 1.84467440737095516160e+19, RZ ;  /* 0x5f80000000160823 */ /* 0x000fc800000000ff */
[----:B------:R-:W0:Y:S02]  /*1e70*/  @P0 MUFU.RSQ R21, R22 ;  /* 0x0000001600150308 */ /* 0x000e240000001400 */
[----:B0-----:R-:W-:Y:S01]  /*1e80*/  @P0 FMUL.FTZ R11, R22, R21 ;  /* 0x00000015160b0220 */ /* 0x001fe20000410000 */
[----:B------:R-:W-:-:S03]  /*1e90*/  @P0 FMUL.FTZ R20, R21, 0.5 ;  /* 0x3f00000015140820 */ /* 0x000fc60000410000 */
[----:B------:R-:W-:-:S04]  /*1ea0*/  @P0 FADD.FTZ R13, -R11, -RZ ;  /* 0x800000ff0b0d0221 */ /* 0x000fc80000010100 */
[----:B------:R-:W-:Y:S01]  /*1eb0*/  @P0 FFMA R24, R11, R13, R22 ;  /* 0x0000000d0b180223 */ /* 0x000fe20000000016 */
[----:B------:R-:W-:-:S03]  /*1ec0*/  @!P0 MOV R13, R0 ;  /* 0x00000000000d8202 */ /* 0x000fc60000000f00 */
[----:B------:R-:W-:-:S04]  /*1ed0*/  @P0 FFMA R20, R24, R20, R11 ;  /* 0x0000001418140223 */ /* 0x000fc8000000000b */
[----:B------:R-:W-:-:S07]  /*1ee0*/  @P0 FMUL.FTZ R13, R20, 2.3283064365386962891e-10 ;  /* 0x2f800000140d0820 */ /* 0x000fce0000410000 */
.L_x_48:
[----:B------:R-:W-:Y:S01]  /*1ef0*/  MOV R0, R13 ;  /* 0x0000000d00007202 */ /* 0x000fe20000000f00 */
[----:B------:R-:W-:-:S04]  /*1f00*/  IMAD.MOV.U32 R13, RZ, RZ, 0x0 ;  /* 0x00000000ff0d7424 */ /* 0x000fc800078e00ff */
[----:B------:R-:W-:Y:S05]  /*1f10*/  RET.REL.NODEC R12 `(_Z25compute_congestion_kernelP8Particlei) ;  /* 0xffffffe00c387950 */ /* 0x000fea0003c3ffff */
        .weak           $__internal_2_$__cuda_sm3x_div_rn_noftz_f32_slowpath
        .type           $__internal_2_$__cuda_sm3x_div_rn_noftz_f32_slowpath,@function
        .size           $__internal_2_$__cuda_sm3x_div_rn_noftz_f32_slowpath,(.L_x_63 - $__internal_2_$__cuda_sm3x_div_rn_noftz_f32_slowpath)
$__internal_2_$__cuda_sm3x_div_rn_noftz_f32_slowpath:
[----:B------:R-:W-:Y:S01]  /*1f20*/  SHF.R.U32.HI R11, RZ, 0x17, R24 ;  /* 0x00000017ff0b7819 */ /* 0x000fe20000011618 */
[----:B------:R-:W-:Y:S01]  /*1f30*/  BSSY.RECONVERGENT B4, `(.L_x_49) ;  /* 0x0000063000047945 */ /* 0x000fe20003800200 */
[----:B------:R-:W-:Y:S01]  /*1f40*/  SHF.R.U32.HI R20, RZ, 0x17, R0 ;  /* 0x00000017ff147819 */ /* 0x000fe20000011600 */
[----:B------:R-:W-:Y:S01]  /*1f50*/  IMAD.MOV.U32 R22, RZ, RZ, R24 ;  /* 0x000000ffff167224 */ /* 0x000fe200078e0018 */
[----:B------:R-:W-:Y:S02]  /*1f60*/  LOP3.LUT R11, R11, 0xff, RZ, 0xc0, !PT ;  /* 0x000000ff0b0b7812 */ /* 0x000fe400078ec0ff */
[----:B------:R-:W-:Y:S02]  /*1f70*/  LOP3.LUT R20, R20, 0xff, RZ, 0xc0, !PT ;  /* 0x000000ff14147812 */ /* 0x000fe400078ec0ff */
[----:B------:R-:W-:Y:S02]  /*1f80*/  IADD3 R13, PT, PT, R11, -0x1, RZ ;  /* 0xffffffff0b0d7810 */ /* 0x000fe40007ffe0ff */
[----:B------:R-:W-:-:S02]  /*1f90*/  IADD3 R21, PT, PT, R20, -0x1, RZ ;  /* 0xffffffff14157810 */ /* 0x000fc40007ffe0ff */
[----:B------:R-:W-:-:S04]  /*1fa0*/  ISETP.GT.U32.AND P0, PT, R13, 0xfd, PT ;  /* 0x000000fd0d00780c */ /* 0x000fc80003f04070 */
[----:B------:R-:W-:-:S13]  /*1fb0*/  ISETP.GT.U32.OR P0, PT, R21, 0xfd, P0 ;  /* 0x000000fd1500780c */ /* 0x000fda0000704470 */
[----:B------:R-:W-:Y:S01]  /*1fc0*/  @!P0 MOV R23, RZ ;  /* 0x000000ff00178202 */ /* 0x000fe20000000f00 */
[----:B------:R-:W-:Y:S06]  /*1fd0*/  @!P0 BRA `(.L_x_50) ;  /* 0x00000000005c8947 */ /* 0x000fec0003800000 */
[----:B------:R-:W-:Y:S02]  /*1fe0*/  FSETP.GTU.FTZ.AND P0, PT, |R0|, +INF , PT ;  /* 0x7f8000000000780b */ /* 0x000fe40003f1c200 */
[----:B------:R-:W-:-:S04]  /*1ff0*/  FSETP.GTU.FTZ.AND P1, PT, |R24|, +INF , PT ;  /* 0x7f8000001800780b */ /* 0x000fc80003f3c200 */
[----:B------:R-:W-:-:S13]  /*2000*/  PLOP3.LUT P0, PT, P0, P1, PT, 0xf8, 0x8f ;  /* 0x00000000008f781c */ /* 0x000fda0000703f70 */
[----:B------:R-:W-:Y:S05]  /*2010*/  @P0 BRA `(.L_x_51) ;  /* 0x00000004004c0947 */ /* 0x000fea0003800000 */
[----:B------:R-:W-:-:S13]  /*2020*/  LOP3.LUT P0, RZ, R22, 0x7fffffff, R0, 0xc8, !PT ;  /* 0x7fffffff16ff7812 */ /* 0x000fda000780c800 */
[----:B------:R-:W-:Y:S05]  /*2030*/  @!P0 BRA `(.L_x_52) ;  /* 0x00000004003c8947 */ /* 0x000fea0003800000 */
[----:B------:R-:W-:Y:S02]  /*2040*/  FSETP.NEU.FTZ.AND P3, PT, |R0|, +INF , PT ;  /* 0x7f8000000000780b */ /* 0x000fe40003f7d200 */
[----:B------:R-:W-:Y:S02]  /*2050*/  FSETP.NEU.FTZ.AND P1, PT, |R24|, +INF , PT ;  /* 0x7f8000001800780b */ /* 0x000fe40003f3d200 */
[----:B------:R-:W-:-:S11]  /*2060*/  FSETP.NEU.FTZ.AND P0, PT, |R0|, +INF , PT ;  /* 0x7f8000000000780b */ /* 0x000fd60003f1d200 */
[----:B------:R-:W-:Y:S05]  /*2070*/  @!P1 BRA !P3, `(.L_x_52) ;  /* 0x00000004002c9947 */ /* 0x000fea0005800000 */
[----:B------:R-:W-:-:S04]  /*2080*/  LOP3.LUT P3, RZ, R0, 0x7fffffff, RZ, 0xc0, !PT ;  /* 0x7fffffff00ff7812 */ /* 0x000fc8000786c0ff */
[----:B------:R-:W-:-:S13]  /*2090*/  PLOP3.LUT P1, PT, P1, P3, PT, 0x2f, 0xf2 ;  /* 0x0000000000f2781c */ /* 0x000fda0000f26577 */
[----:B------:R-:W-:Y:S05]  /*20a0*/  @P1 BRA `(.L_x_53) ;  /* 0x0000000400181947 */ /* 0x000fea0003800000 */
[----:B------:R-:W-:-:S04]  /*20b0*/  LOP3.LUT P1, RZ, R22, 0x7fffffff, RZ, 0xc0, !PT ;  /* 0x7fffffff16ff7812 */ /* 0x000fc8000782c0ff */
[----:B------:R-:W-:-:S13]  /*20c0*/  PLOP3.LUT P0, PT, P0, P1, PT, 0x2f, 0xf2 ;  /* 0x0000000000f2781c */ /* 0x000fda0000702577 */
[----:B------:R-:W-:Y:S05]  /*20d0*/  @P0 BRA `(.L_x_54) ;  /* 0x0000000400000947 */ /* 0x000fea0003800000 */
[----:B------:R-:W-:Y:S02]  /*20e0*/  ISETP.GE.AND P0, PT, R21, RZ, PT ;  /* 0x000000ff1500720c */ /* 0x000fe40003f06270 */
[----:B------:R-:W-:-:S11]  /*20f0*/  ISETP.GE.AND P1, PT, R13, RZ, PT ;  /* 0x000000ff0d00720c */ /* 0x000fd60003f26270 */
[----:B------:R-:W-:Y:S01]  /*2100*/  @P0 MOV R23, RZ ;  /* 0x000000ff00170202 */ /* 0x000fe20000000f00 */
[----:B------:R-:W-:Y:S02]  /*2110*/  @!P0 IMAD.MOV.U32 R23, RZ, RZ, -0x40 ;  /* 0xffffffc0ff178424 */ /* 0x000fe400078e00ff */
[----:B------:R-:W-:Y:S01]  /*2120*/  @!P0 FFMA R0, R0, 1.84467440737095516160e+19, RZ ;  /* 0x5f80000000008823 */ /* 0x000fe200000000ff */
[----:B------:R-:W-:Y:S02]  /*2130*/  @!P1 FFMA R22, R24, 1.84467440737095516160e+19, RZ ;  /* 0x5f80000018169823 */ /* 0x000fe400000000ff */
[----:B------:R-:W-:-:S07]  /*2140*/  @!P1 IADD3 R23, PT, PT, R23, 0x40, RZ ;  /* 0x0000004017179810 */ /* 0x000fce0007ffe0ff */
.L_x_50:
[----:B------:R-:W-:Y:S01]  /*2150*/  LEA R27, R11, 0xc0800000, 0x17 ;  /* 0xc08000000b1b7811 */ /* 0x000fe200078eb8ff */
[----:B------:R-:W-:Y:S01]  /*2160*/  VIADD R20, R20, 0xffffff81 ;  /* 0xffffff8114147836 */ /* 0x000fe20000000000 */
[----:B------:R-:W-:Y:S02]  /*2170*/  BSSY.RECONVERGENT B5, `(.L_x_55) ;  /* 0x0000035000057945 */ /* 0x000fe40003800200 */
[----:B------:R-:W-:Y:S01]  /*2180*/  IADD3 R27, PT, PT, -R27, R22, RZ ;  /* 0x000000161b1b7210 */ /* 0x000fe20007ffe1ff */
[----:B------:R-:W-:-:S03]  /*2190*/  IMAD R0, R20, -0x800000, R0 ;  /* 0xff80000014007824 */ /* 0x000fc600078e0200 */
[----:B------:R-:W0:Y:S01]  /*21a0*/  MUFU.RCP R13, R27 ;  /* 0x0000001b000d7308 */ /* 0x000e220000001000 */
[----:B------:R-:W-:-:S04]  /*21b0*/  FADD.FTZ R22, -R27, -RZ ;  /* 0x800000ff1b167221 */ /* 0x000fc80000010100 */
[----:B0-----:R-:W-:-:S04]  /*21c0*/  FFMA R21, R13, R22, 1 ;  /* 0x3f8000000d157423 */ /* 0x001fc80000000016 */
[----:B------:R-:W-:Y:S01]  /*21d0*/  FFMA R13, R13, R21, R13 ;  /* 0x000000150d0d7223 */ /* 0x000fe2000000000d */
[----:B------:R-:W-:-:S03]  /*21e0*/  IADD3 R21, PT, PT, R20, 0x7f, -R11 ;  /* 0x0000007f14157810 */ /* 0x000fc60007ffe80b */
[----:B------:R-:W-:Y:S01]  /*21f0*/  FFMA R11, R0, R13, RZ ;  /* 0x0000000d000b7223 */ /* 0x000fe200000000ff */
[----:B------:R-:W-:-:S03]  /*2200*/  IADD3 R23, PT, PT, R21, R23, RZ ;  /* 0x0000001715177210 */ /* 0x000fc60007ffe0ff */
[----:B------:R-:W-:-:S04]  /*2210*/  FFMA R20, R22, R11, R0 ;  /* 0x0000000b16147223 */ /* 0x000fc80000000000 */
[----:B------:R-:W-:-:S04]  /*2220*/  FFMA R11, R13, R20, R11 ;  /* 0x000000140d0b7223 */ /* 0x000fc8000000000b */
[----:B------:R-:W-:-:S04]  /*2230*/  FFMA R20, R22, R11, R0 ;  /* 0x0000000b16147223 */ /* 0x000fc80000000000 */
[----:B------:R-:W-:-:S05]  /*2240*/  FFMA R0, R13, R20, R11 ;  /* 0x000000140d007223 */ /* 0x000fca000000000b */
[----:B------:R-:W-:-:S04]  /*2250*/  SHF.R.U32.HI R22, RZ, 0x17, R0 ;  /* 0x00000017ff167819 */ /* 0x000fc80000011600 */
[----:B------:R-:W-:-:S04]  /*2260*/  LOP3.LUT R22, R22, 0xff, RZ, 0xc0, !PT ;  /* 0x000000ff16167812 */ /* 0x000fc800078ec0ff */
[----:B------:R-:W-:-:S05]  /*2270*/  IADD3 R21, PT, PT, R22, R23, RZ ;  /* 0x0000001716157210 */ /* 0x000fca0007ffe0ff */
[----:B------:R-:W-:-:S05]  /*2280*/  VIADD R22, R21, 0xffffffff ;  /* 0xffffffff15167836 */ /* 0x000fca0000000000 */
[----:B------:R-:W-:-:S13]  /*2290*/  ISETP.GE.U32.AND P0, PT, R22, 0xfe, PT ;  /* 0x000000fe1600780c */ /* 0x000fda0003f06070 */
[----:B------:R-:W-:Y:S05]  /*22a0*/  @!P0 BRA `(.L_x_56) ;  /* 0x0000000000808947 */ /* 0x000fea0003800000 */
[----:B------:R-:W-:-:S13]  /*22b0*/  ISETP.GT.AND P0, PT, R21, 0xfe, PT ;  /* 0x000000fe1500780c */ /* 0x000fda0003f04270 */
[----:B------:R-:W-:Y:S05]  /*22c0*/  @P0 BRA `(.L_x_57) ;  /* 0x00000000006c0947 */ /* 0x000fea0003800000 */
[----:B------:R-:W-:-:S13]  /*22d0*/  ISETP.GE.AND P0, PT, R21, 0x1, PT ;  /* 0x000000011500780c */ /* 0x000fda0003f06270 */
[----:B------:R-:W-:Y:S05]  /*22e0*/  @P0 BRA `(.L_x_58) ;  /* 0x0000000000740947 */ /* 0x000fea0003800000 */
[----:B------:R-:W-:Y:S02]  /*22f0*/  ISETP.GE.AND P0, PT, R21, -0x18, PT ;  /* 0xffffffe81500780c */ /* 0x000fe40003f06270 */
[----:B------:R-:W-:-:S11]  /*2300*/  LOP3.LUT R0, R0, 0x80000000, RZ, 0xc0, !PT ;  /* 0x8000000000007812 */ /* 0x000fd600078ec0ff */
[----:B------:R-:W-:Y:S05]  /*2310*/  @!P0 BRA `(.L_x_58) ;  /* 0x0000000000688947 */ /* 0x000fea0003800000 */
[CCC-:B------:R-:W-:Y:S01]  /*2320*/  FFMA.RZ R22, R13.reuse, R20.reuse, R11.reuse ;  /* 0x000000140d167223 */ /* 0x1c0fe2000000c00b */
[CCC-:B------:R-:W-:Y:S01]  /*2330*/  FFMA.RP R23, R13.reuse, R20.reuse, R11.reuse ;  /* 0x000000140d177223 */ /* 0x1c0fe2000000800b */
[----:B------:R-:W-:Y:S01]  /*2340*/  FFMA.RM R20, R13, R20, R11 ;  /* 0x000000140d147223 */ /* 0x000fe2000000400b */
[C---:B------:R-:W-:Y:S02]  /*2350*/  IADD3 R11, PT, PT, R21.reuse, 0x20, RZ ;  /* 0x00000020150b7810 */ /* 0x040fe40007ffe0ff */
[----:B------:R-:W-:Y:S02]  /*2360*/  LOP3.LUT R22, R22, 0x7fffff, RZ, 0xc0, !PT ;  /* 0x007fffff16167812 */ /* 0x000fe400078ec0ff */
[C---:B------:R-:W-:Y:S02]  /*2370*/  ISETP.NE.AND P3, PT, R21.reuse, RZ, PT ;  /* 0x000000ff1500720c */ /* 0x040fe40003f65270 */
[----:B------:R-:W-:Y:S02]  /*2380*/  LOP3.LUT R22, R22, 0x800000, RZ, 0xfc, !PT ;  /* 0x0080000016167812 */ /* 0x000fe400078efcff */
[----:B------:R-:W-:-:S02]  /*2390*/  ISETP.NE.AND P1, PT, R21, RZ, PT ;  /* 0x000000ff1500720c */ /* 0x000fc40003f25270 */
[----:B------:R-:W-:Y:S02]  /*23a0*/  IADD3 R21, PT, PT, -R21, RZ, RZ ;  /* 0x000000ff15157210 */ /* 0x000fe40007ffe1ff */
[----:B------:R-:W-:Y:S02]  /*23b0*/  SHF.L.U32 R11, R22, R11, RZ ;  /* 0x0000000b160b7219 */ /* 0x000fe400000006ff */
[----:B------:R-:W-:Y:S02]  /*23c0*/  FSETP.NEU.FTZ.AND P0, PT, R23, R20, PT ;  /* 0x000000141700720b */ /* 0x000fe40003f1d000 */
[----:B------:R-:W-:Y:S02]  /*23d0*/  SEL R21, R21, RZ, P3 ;  /* 0x000000ff15157207 */ /* 0x000fe40001800000 */
[----:B------:R-:W-:Y:S02]  /*23e0*/  ISETP.NE.AND P1, PT, R11, RZ, P1 ;  /* 0x000000ff0b00720c */ /* 0x000fe40000f25270 */
[----:B------:R-:W-:-:S02]  /*23f0*/  SHF.R.U32.HI R22, RZ, R21, R22 ;  /* 0x00000015ff167219 */ /* 0x000fc40000011616 */
[----:B------:R-:W-:Y:S02]  /*2400*/  PLOP3.LUT P0, PT, P0, P1, PT, 0xf8, 0x8f ;  /* 0x00000000008f781c */ /* 0x000fe40000703f70 */
[----:B------:R-:W-:Y:S02]  /*2410*/  SHF.R.U32.HI R13, RZ, 0x1, R22 ;  /* 0x00000001ff0d7819 */ /* 0x000fe40000011616 */
[----:B------:R-:W-:-:S04]  /*2420*/  SEL R20, RZ, 0x1, !P0 ;  /* 0x00000001ff147807 */ /* 0x000fc80004000000 */
[----:B------:R-:W-:-:S04]  /*2430*/  LOP3.LUT R11, R20, 0x1, R13, 0xf8, !PT ;  /* 0x00000001140b7812 */ /* 0x000fc800078ef80d */
[----:B------:R-:W-:-:S05]  /*2440*/  LOP3.LUT R22, R11, R22, RZ, 0xc0, !PT ;  /* 0x000000160b167212 */ /* 0x000fca00078ec0ff */
[----:B------:R-:W-:-:S05]  /*2450*/  IMAD.IADD R13, R13, 0x1, R22 ;  /* 0x000000010d0d7824 */ /* 0x000fca00078e0216 */
[----:B------:R-:W-:Y:S01]  /*2460*/  LOP3.LUT R0, R13, R0, RZ, 0xfc, !PT ;  /* 0x000000000d007212 */ /* 0x000fe200078efcff */
[----:B------:R-:W-:Y:S06]  /*2470*/  BRA `(.L_x_58) ;  /* 0x0000000000107947 */ /* 0x000fec0003800000 */
.L_x_57:
[----:B------:R-:W-:-:S04]  /*2480*/  LOP3.LUT R0, R0, 0x80000000, RZ, 0xc0, !PT ;  /* 0x8000000000007812 */ /* 0x000fc800078ec0ff */
[----:B------:R-:W-:Y:S01]  /*2490*/  LOP3.LUT R0, R0, 0x7f800000, RZ, 0xfc, !PT ;  /* 0x7f80000000007812 */ /* 0x000fe200078efcff */
[----:B------:R-:W-:Y:S06]  /*24a0*/  BRA `(.L_x_58) ;  /* 0x0000000000047947 */ /* 0x000fec0003800000 */
.L_x_56:
[----:B------:R-:W-:-:S07]  /*24b0*/  LEA R0, R23, R0, 0x17 ;  /* 0x0000000017007211 */ /* 0x000fce00078eb8ff */
.L_x_58:
[----:B------:R-:W-:Y:S05]  /*24c0*/  BSYNC.RECONVERGENT B5 ;  /* 0x0000000000057941 */ /* 0x000fea0003800200 */
.L_x_55:
[----:B------:R-:W-:Y:S05]  /*24d0*/  BRA `(.L_x_59) ;  /* 0x0000000000207947 */ /* 0x000fea0003800000 */
.L_x_54:
[----:B------:R-:W-:-:S04]  /*24e0*/  LOP3.LUT R0, R22, 0x80000000, R0, 0x48, !PT ;  /* 0x8000000016007812 */ /* 0x000fc800078e4800 */
[----:B------:R-:W-:Y:S01]  /*24f0*/  LOP3.LUT R0, R0, 0x7f800000, RZ, 0xfc, !PT ;  /* 0x7f80000000007812 */ /* 0x000fe200078efcff */
[----:B------:R-:W-:Y:S06]  /*2500*/  BRA `(.L_x_59) ;  /* 0x0000000000147947 */ /* 0x000fec0003800000 */
.L_x_53:
[----:B------:R-:W-:Y:S01]  /*2510*/  LOP3.LUT R0, R22, 0x80000000, R0, 0x48, !PT ;  /* 0x8000000016007812 */ /* 0x000fe200078e4800 */
[----:B------:R-:W-:Y:S06]  /*2520*/  BRA `(.L_x_59) ;  /* 0x00000000000c7947 */ /* 0x000fec0003800000 */
.L_x_52:
[----:B------:R-:W0:Y:S01]  /*2530*/  MUFU.RSQ R0, -QNAN ;  /* 0xffc0000000007908 */ /* 0x000e220000001400 */
[----:B------:R-:W-:Y:S05]  /*2540*/  BRA `(.L_x_59) ;  /* 0x0000000000047947 */ /* 0x000fea0003800000 */
.L_x_51:
[----:B------:R-:W-:-:S07]  /*2550*/  FADD.FTZ R0, R0, R24 ;  /* 0x0000001800007221 */ /* 0x000fce0000010000 */
.L_x_59:
[----:B------:R-:W-:Y:S05]  /*2560*/  BSYNC.RECONVERGENT B4 ;  /* 0x0000000000047941 */ /* 0x000fea0003800200 */
.L_x_49:
[----:B------:R-:W-:-:S04]  /*2570*/  HFMA2 R13, -RZ, RZ, 0, 0 ;  /* 0x00000000ff0d7431 */ /* 0x000fc800000001ff */
[----:B0-----:R-:W-:Y:S05]  /*2580*/  RET.REL.NODEC R12 `(_Z25compute_congestion_kernelP8Particlei) ;  /* 0xffffffd80c9c7950 */ /* 0x001fea0003c3ffff */
.L_x_60:
[----:B------:R-:W-:-:S00]  /*2590*/  BRA `(.L_x_60) ;  /* 0xfffffffc00fc7947 */ /* 0x000fc0000383ffff */
[----:B------:R-:W-:-:S00]  /*25a0*/  NOP ;  /* 0x0000000000007918 */ /* 0x000fc00000000000 */
        /* <DEDUP_REMOVED lines=13> */
.L_x_63:


//--------------------- .nv.shared.reserved.0     --------------------------
	.section	.nv.shared.reserved.0,"aw",@nobits
	.weak		__nv_reservedSMEM_offset_0_alias
	.size		__nv_reservedSMEM_offset_0_alias, 0, 64
	.other		__nv_reservedSMEM_offset_0_alias,@"STO_CUDA_RESERVED_SHARED STV_DEFAULT"
__nv_reservedSMEM_offset_0_alias:
	.zero		0
	.zero		64


//--------------------- .nv.constant0._Z25compute_congestion_kernelP8Particlei --------------------------
	.section	.nv.constant0._Z25compute_congestion_kernelP8Particlei,"a",@progbits
	.sectionflags	@""
	.align	4
.nv.constant0._Z25compute_congestion_kernelP8Particlei:
	.zero		908


//--------------------- SYMBOLS --------------------------

	.type		.nv.reservedSmem.offset0,@object
	.size		.nv.reservedSmem.offset0,0x4
